//
// Generated by NVIDIA NVVM Compiler
//
// Compiler Build ID: CL-36424714
// Cuda compilation tools, release 13.0, V13.0.88
// Based on NVVM 20.0.0
//

.version 9.0
.target sm_100
.address_size 64

	// .globl	_Z9transposePfS_ii

.visible .entry _Z9transposePfS_ii(
	.param .u64 .ptr .align 1 _Z9transposePfS_ii_param_0,
	.param .u64 .ptr .align 1 _Z9transposePfS_ii_param_1,
	.param .u32 _Z9transposePfS_ii_param_2,
	.param .u32 _Z9transposePfS_ii_param_3
)
{
	.reg .pred 	%p<4>;
	.reg .b32 	%r<15>;
	.reg .b32 	%f<2>;
	.reg .b64 	%rd<9>;

	ld.param.u64 	%rd1, [_Z9transposePfS_ii_param_0];
	ld.param.u64 	%rd2, [_Z9transposePfS_ii_param_1];
	ld.param.u32 	%r3, [_Z9transposePfS_ii_param_2];
	ld.param.u32 	%r5, [_Z9transposePfS_ii_param_3];
	mov.u32 	%r6, %ctaid.x;
	mov.u32 	%r7, %ntid.x;
	mov.u32 	%r8, %tid.x;
	mad.lo.s32 	%r1, %r6, %r7, %r8;
	mov.u32 	%r9, %ctaid.y;
	mov.u32 	%r10, %ntid.y;
	mov.u32 	%r11, %tid.y;
	mad.lo.s32 	%r12, %r9, %r10, %r11;
	setp.ge.s32 	%p1, %r1, %r3;
	setp.ge.s32 	%p2, %r12, %r5;
	or.pred  	%p3, %p1, %p2;
	@%p3 bra 	$L__BB0_2;
	cvta.to.global.u64 	%rd3, %rd1;
	cvta.to.global.u64 	%rd4, %rd2;
	mad.lo.s32 	%r13, %r3, %r12, %r1;
	mul.wide.s32 	%rd5, %r13, 4;
	add.s64 	%rd6, %rd3, %rd5;
	ld.global.f32 	%f1, [%rd6];
	mad.lo.s32 	%r14, %r5, %r1, %r12;
	mul.wide.s32 	%rd7, %r14, 4;
	add.s64 	%rd8, %rd4, %rd7;
	st.global.f32 	[%rd8], %f1;
$L__BB0_2:
	ret;

}
	// .globl	_Z5get_xPfS_S_S_ii
.visible .entry _Z5get_xPfS_S_S_ii(
	.param .u64 .ptr .align 1 _Z5get_xPfS_S_S_ii_param_0,
	.param .u64 .ptr .align 1 _Z5get_xPfS_S_S_ii_param_1,
	.param .u64 .ptr .align 1 _Z5get_xPfS_S_S_ii_param_2,
	.param .u64 .ptr .align 1 _Z5get_xPfS_S_S_ii_param_3,
	.param .u32 _Z5get_xPfS_S_S_ii_param_4,
	.param .u32 _Z5get_xPfS_S_S_ii_param_5
)
{
	.reg .pred 	%p<12>;
	.reg .b32 	%r<28>;
	.reg .b32 	%f<100>;
	.reg .b64 	%rd<50>;

	ld.param.u64 	%rd11, [_Z5get_xPfS_S_S_ii_param_0];
	ld.param.u64 	%rd12, [_Z5get_xPfS_S_S_ii_param_1];
	ld.param.u64 	%rd13, [_Z5get_xPfS_S_S_ii_param_2];
	ld.param.u64 	%rd14, [_Z5get_xPfS_S_S_ii_param_3];
	ld.param.u32 	%r16, [_Z5get_xPfS_S_S_ii_param_4];
	ld.param.u32 	%r17, [_Z5get_xPfS_S_S_ii_param_5];
	cvta.to.global.u64 	%rd1, %rd13;
	cvta.to.global.u64 	%rd2, %rd14;
	cvta.to.global.u64 	%rd3, %rd12;
	mov.u32 	%r1, %ctaid.x;
	setp.ge.s32 	%p1, %r1, %r16;
	setp.lt.s32 	%p2, %r17, 1;
	or.pred  	%p3, %p1, %p2;
	@%p3 bra 	$L__BB1_12;
	cvta.to.global.u64 	%rd15, %rd11;
	mul.wide.u32 	%rd16, %r1, 4;
	add.s64 	%rd4, %rd15, %rd16;
	ld.global.f32 	%f97, [%rd4];
	and.b32  	%r2, %r17, 7;
	setp.lt.u32 	%p4, %r17, 8;
	mov.b32 	%r26, 0;
	@%p4 bra 	$L__BB1_4;
	and.b32  	%r26, %r17, 2147483640;
	neg.s32 	%r24, %r26;
	shl.b32 	%r5, %r16, 3;
	add.s64 	%rd49, %rd3, 16;
	add.s64 	%rd48, %rd1, 16;
	mul.wide.s32 	%rd19, %r16, 4;
	mov.u32 	%r23, %r1;
$L__BB1_3:
	.pragma "nounroll";
	ld.global.f32 	%f9, [%rd49+-16];
	mul.wide.s32 	%rd17, %r23, 4;
	add.s64 	%rd18, %rd2, %rd17;
	ld.global.f32 	%f10, [%rd18];
	mul.f32 	%f11, %f9, %f10;
	ld.global.f32 	%f12, [%rd48+-16];
	div.rn.f32 	%f13, %f11, %f12;
	add.f32 	%f14, %f97, %f13;
	st.global.f32 	[%rd4], %f14;
	ld.global.f32 	%f15, [%rd49+-12];
	add.s64 	%rd20, %rd18, %rd19;
	ld.global.f32 	%f16, [%rd20];
	mul.f32 	%f17, %f15, %f16;
	ld.global.f32 	%f18, [%rd48+-12];
	div.rn.f32 	%f19, %f17, %f18;
	add.f32 	%f20, %f14, %f19;
	st.global.f32 	[%rd4], %f20;
	ld.global.f32 	%f21, [%rd49+-8];
	add.s64 	%rd21, %rd20, %rd19;
	ld.global.f32 	%f22, [%rd21];
	mul.f32 	%f23, %f21, %f22;
	ld.global.f32 	%f24, [%rd48+-8];
	div.rn.f32 	%f25, %f23, %f24;
	add.f32 	%f26, %f20, %f25;
	st.global.f32 	[%rd4], %f26;
	ld.global.f32 	%f27, [%rd49+-4];
	add.s64 	%rd22, %rd21, %rd19;
	ld.global.f32 	%f28, [%rd22];
	mul.f32 	%f29, %f27, %f28;
	ld.global.f32 	%f30, [%rd48+-4];
	div.rn.f32 	%f31, %f29, %f30;
	add.f32 	%f32, %f26, %f31;
	st.global.f32 	[%rd4], %f32;
	ld.global.f32 	%f33, [%rd49];
	add.s64 	%rd23, %rd22, %rd19;
	ld.global.f32 	%f34, [%rd23];
	mul.f32 	%f35, %f33, %f34;
	ld.global.f32 	%f36, [%rd48];
	div.rn.f32 	%f37, %f35, %f36;
	add.f32 	%f38, %f32, %f37;
	st.global.f32 	[%rd4], %f38;
	ld.global.f32 	%f39, [%rd49+4];
	add.s64 	%rd24, %rd23, %rd19;
	ld.global.f32 	%f40, [%rd24];
	mul.f32 	%f41, %f39, %f40;
	ld.global.f32 	%f42, [%rd48+4];
	div.rn.f32 	%f43, %f41, %f42;
	add.f32 	%f44, %f38, %f43;
	st.global.f32 	[%rd4], %f44;
	ld.global.f32 	%f45, [%rd49+8];
	add.s64 	%rd25, %rd24, %rd19;
	ld.global.f32 	%f46, [%rd25];
	mul.f32 	%f47, %f45, %f46;
	ld.global.f32 	%f48, [%rd48+8];
	div.rn.f32 	%f49, %f47, %f48;
	add.f32 	%f50, %f44, %f49;
	st.global.f32 	[%rd4], %f50;
	ld.global.f32 	%f51, [%rd49+12];
	add.s64 	%rd26, %rd25, %rd19;
	ld.global.f32 	%f52, [%rd26];
	mul.f32 	%f53, %f51, %f52;
	ld.global.f32 	%f54, [%rd48+12];
	div.rn.f32 	%f55, %f53, %f54;
	add.f32 	%f97, %f50, %f55;
	st.global.f32 	[%rd4], %f97;
	add.s32 	%r24, %r24, 8;
	add.s32 	%r23, %r23, %r5;
	add.s64 	%rd49, %rd49, 32;
	add.s64 	%rd48, %rd48, 32;
	setp.ne.s32 	%p5, %r24, 0;
	@%p5 bra 	$L__BB1_3;
$L__BB1_4:
	setp.eq.s32 	%p6, %r2, 0;
	@%p6 bra 	$L__BB1_12;
	and.b32  	%r11, %r17, 3;
	setp.lt.u32 	%p7, %r2, 4;
	@%p7 bra 	$L__BB1_7;
	mul.wide.u32 	%rd27, %r26, 4;
	add.s64 	%rd28, %rd3, %rd27;
	ld.global.f32 	%f56, [%rd28];
	mad.lo.s32 	%r19, %r26, %r16, %r1;
	mul.wide.s32 	%rd29, %r19, 4;
	add.s64 	%rd30, %rd2, %rd29;
	ld.global.f32 	%f57, [%rd30];
	mul.f32 	%f58, %f56, %f57;
	add.s64 	%rd31, %rd1, %rd27;
	ld.global.f32 	%f59, [%rd31];
	div.rn.f32 	%f60, %f58, %f59;
	add.f32 	%f61, %f97, %f60;
	st.global.f32 	[%rd4], %f61;
	ld.global.f32 	%f62, [%rd28+4];
	mul.wide.s32 	%rd32, %r16, 4;
	add.s64 	%rd33, %rd30, %rd32;
	ld.global.f32 	%f63, [%rd33];
	mul.f32 	%f64, %f62, %f63;
	ld.global.f32 	%f65, [%rd31+4];
	div.rn.f32 	%f66, %f64, %f65;
	add.f32 	%f67, %f61, %f66;
	st.global.f32 	[%rd4], %f67;
	ld.global.f32 	%f68, [%rd28+8];
	add.s64 	%rd34, %rd33, %rd32;
	ld.global.f32 	%f69, [%rd34];
	mul.f32 	%f70, %f68, %f69;
	ld.global.f32 	%f71, [%rd31+8];
	div.rn.f32 	%f72, %f70, %f71;
	add.f32 	%f73, %f67, %f72;
	st.global.f32 	[%rd4], %f73;
	ld.global.f32 	%f74, [%rd28+12];
	add.s64 	%rd35, %rd34, %rd32;
	ld.global.f32 	%f75, [%rd35];
	mul.f32 	%f76, %f74, %f75;
	ld.global.f32 	%f77, [%rd31+12];
	div.rn.f32 	%f78, %f76, %f77;
	add.f32 	%f97, %f73, %f78;
	st.global.f32 	[%rd4], %f97;
	add.s32 	%r26, %r26, 4;
$L__BB1_7:
	setp.eq.s32 	%p8, %r11, 0;
	@%p8 bra 	$L__BB1_12;
	setp.eq.s32 	%p9, %r11, 1;
	@%p9 bra 	$L__BB1_10;
	mul.wide.u32 	%rd36, %r26, 4;
	add.s64 	%rd37, %rd3, %rd36;
	ld.global.f32 	%f79, [%rd37];
	mad.lo.s32 	%r20, %r26, %r16, %r1;
	mul.wide.s32 	%rd38, %r20, 4;
	add.s64 	%rd39, %rd2, %rd38;
	ld.global.f32 	%f80, [%rd39];
	mul.f32 	%f81, %f79, %f80;
	add.s64 	%rd40, %rd1, %rd36;
	ld.global.f32 	%f82, [%rd40];
	div.rn.f32 	%f83, %f81, %f82;
	add.f32 	%f84, %f97, %f83;
	st.global.f32 	[%rd4], %f84;
	ld.global.f32 	%f85, [%rd37+4];
	mul.wide.s32 	%rd41, %r16, 4;
	add.s64 	%rd42, %rd39, %rd41;
	ld.global.f32 	%f86, [%rd42];
	mul.f32 	%f87, %f85, %f86;
	ld.global.f32 	%f88, [%rd40+4];
	div.rn.f32 	%f89, %f87, %f88;
	add.f32 	%f97, %f84, %f89;
	st.global.f32 	[%rd4], %f97;
	add.s32 	%r26, %r26, 2;
$L__BB1_10:
	and.b32  	%r21, %r17, 1;
	setp.eq.b32 	%p10, %r21, 1;
	not.pred 	%p11, %p10;
	@%p11 bra 	$L__BB1_12;
	mul.wide.u32 	%rd43, %r26, 4;
	add.s64 	%rd44, %rd3, %rd43;
	ld.global.f32 	%f90, [%rd44];
	mad.lo.s32 	%r22, %r26, %r16, %r1;
	mul.wide.s32 	%rd45, %r22, 4;
	add.s64 	%rd46, %rd2, %rd45;
	ld.global.f32 	%f91, [%rd46];
	mul.f32 	%f92, %f90, %f91;
	add.s64 	%rd47, %rd1, %rd43;
	ld.global.f32 	%f93, [%rd47];
	div.rn.f32 	%f94, %f92, %f93;
	add.f32 	%f95, %f97, %f94;
	st.global.f32 	[%rd4], %f95;
$L__BB1_12:
	ret;

}
	// .globl	_Z7get_S_kPfS_ii
.visible .entry _Z7get_S_kPfS_ii(
	.param .u64 .ptr .align 1 _Z7get_S_kPfS_ii_param_0,
	.param .u64 .ptr .align 1 _Z7get_S_kPfS_ii_param_1,
	.param .u32 _Z7get_S_kPfS_ii_param_2,
	.param .u32 _Z7get_S_kPfS_ii_param_3
)
{
	.reg .pred 	%p<12>;
	.reg .b32 	%r<33>;
	.reg .b32 	%f<21>;
	.reg .b64 	%rd<14>;

	ld.param.u64 	%rd7, [_Z7get_S_kPfS_ii_param_0];
	ld.param.u64 	%rd8, [_Z7get_S_kPfS_ii_param_1];
	ld.param.u32 	%r21, [_Z7get_S_kPfS_ii_param_2];
	ld.param.u32 	%r20, [_Z7get_S_kPfS_ii_param_3];
	cvta.to.global.u64 	%rd1, %rd8;
	mov.u32 	%r1, %ctaid.x;
	setp.ge.s32 	%p1, %r1, %r21;
	@%p1 bra 	$L__BB2_18;
	mul.lo.s32 	%r2, %r20, %r1;
	add.s32 	%r3, %r2, %r20;
	setp.lt.s32 	%p2, %r20, 1;
	@%p2 bra 	$L__BB2_18;
	add.s32 	%r4, %r2, %r1;
	cvta.to.global.u64 	%rd9, %rd7;
	mul.wide.u32 	%rd10, %r1, 4;
	add.s64 	%rd2, %rd9, %rd10;
	add.s32 	%r22, %r2, 1;
	max.s32 	%r5, %r3, %r22;
	sub.s32 	%r23, %r5, %r2;
	and.b32  	%r6, %r23, 3;
	setp.eq.s32 	%p3, %r6, 0;
	mov.u32 	%r32, %r2;
	@%p3 bra 	$L__BB2_7;
	mul.wide.u32 	%rd11, %r2, 4;
	add.s64 	%rd13, %rd1, %rd11;
	neg.s32 	%r29, %r1;
	neg.s32 	%r28, %r6;
	add.s32 	%r32, %r2, %r6;
$L__BB2_4:
	.pragma "nounroll";
	setp.ne.s32 	%p4, %r29, 0;
	mov.f32 	%f16, 0f00000000;
	@%p4 bra 	$L__BB2_6;
	ld.global.f32 	%f16, [%rd2];
$L__BB2_6:
	st.global.f32 	[%rd13], %f16;
	add.s64 	%rd13, %rd13, 4;
	add.s32 	%r29, %r29, 1;
	add.s32 	%r28, %r28, 1;
	setp.ne.s32 	%p5, %r28, 0;
	@%p5 bra 	$L__BB2_4;
$L__BB2_7:
	sub.s32 	%r24, %r2, %r5;
	setp.gt.u32 	%p6, %r24, -4;
	@%p6 bra 	$L__BB2_18;
	sub.s32 	%r31, %r32, %r4;
$L__BB2_9:
	setp.ne.s32 	%p7, %r31, 0;
	mov.f32 	%f17, 0f00000000;
	@%p7 bra 	$L__BB2_11;
	ld.global.f32 	%f17, [%rd2];
$L__BB2_11:
	mul.wide.u32 	%rd12, %r32, 4;
	add.s64 	%rd6, %rd1, %rd12;
	st.global.f32 	[%rd6], %f17;
	add.s32 	%r25, %r32, 1;
	setp.ne.s32 	%p8, %r25, %r4;
	mov.f32 	%f18, 0f00000000;
	@%p8 bra 	$L__BB2_13;
	ld.global.f32 	%f18, [%rd2];
$L__BB2_13:
	st.global.f32 	[%rd6+4], %f18;
	add.s32 	%r26, %r32, 2;
	setp.ne.s32 	%p9, %r26, %r4;
	mov.f32 	%f19, 0f00000000;
	@%p9 bra 	$L__BB2_15;
	ld.global.f32 	%f19, [%rd2];
$L__BB2_15:
	st.global.f32 	[%rd6+8], %f19;
	add.s32 	%r27, %r32, 3;
	setp.ne.s32 	%p10, %r27, %r4;
	mov.f32 	%f20, 0f00000000;
	@%p10 bra 	$L__BB2_17;
	ld.global.f32 	%f20, [%rd2];
$L__BB2_17:
	st.global.f32 	[%rd6+12], %f20;
	add.s32 	%r32, %r32, 4;
	add.s32 	%r31, %r31, 4;
	setp.lt.s32 	%p11, %r32, %r3;
	@%p11 bra 	$L__BB2_9;
$L__BB2_18:
	ret;

}
	// .globl	_Z7get_U_kPfS_ii
.visible .entry _Z7get_U_kPfS_ii(
	.param .u64 .ptr .align 1 _Z7get_U_kPfS_ii_param_0,
	.param .u64 .ptr .align 1 _Z7get_U_kPfS_ii_param_1,
	.param .u32 _Z7get_U_kPfS_ii_param_2,
	.param .u32 _Z7get_U_kPfS_ii_param_3
)
{
	.reg .pred 	%p<7>;
	.reg .b32 	%r<21>;
	.reg .b32 	%f<6>;
	.reg .b64 	%rd<24>;

	ld.param.u64 	%rd15, [_Z7get_U_kPfS_ii_param_0];
	ld.param.u64 	%rd16, [_Z7get_U_kPfS_ii_param_1];
	ld.param.u32 	%r14, [_Z7get_U_kPfS_ii_param_2];
	ld.param.u32 	%r13, [_Z7get_U_kPfS_ii_param_3];
	cvta.to.global.u64 	%rd1, %rd16;
	cvta.to.global.u64 	%rd2, %rd15;
	mov.u32 	%r1, %ctaid.x;
	setp.ge.s32 	%p1, %r1, %r14;
	@%p1 bra 	$L__BB3_8;
	mul.lo.s32 	%r2, %r13, %r1;
	add.s32 	%r3, %r2, %r13;
	setp.lt.s32 	%p2, %r13, 1;
	@%p2 bra 	$L__BB3_8;
	add.s32 	%r15, %r2, 1;
	max.s32 	%r4, %r3, %r15;
	sub.s32 	%r16, %r4, %r2;
	and.b32  	%r5, %r16, 3;
	setp.eq.s32 	%p3, %r5, 0;
	mov.u32 	%r20, %r2;
	@%p3 bra 	$L__BB3_5;
	mul.wide.u32 	%rd17, %r2, 4;
	add.s64 	%rd21, %rd1, %rd17;
	add.s64 	%rd20, %rd2, %rd17;
	neg.s32 	%r18, %r5;
	add.s32 	%r20, %r2, %r5;
$L__BB3_4:
	.pragma "nounroll";
	ld.global.f32 	%f1, [%rd20];
	st.global.f32 	[%rd21], %f1;
	add.s64 	%rd21, %rd21, 4;
	add.s64 	%rd20, %rd20, 4;
	add.s32 	%r18, %r18, 1;
	setp.ne.s32 	%p4, %r18, 0;
	@%p4 bra 	$L__BB3_4;
$L__BB3_5:
	sub.s32 	%r17, %r2, %r4;
	setp.gt.u32 	%p5, %r17, -4;
	@%p5 bra 	$L__BB3_8;
	mul.wide.u32 	%rd18, %r20, 4;
	add.s64 	%rd19, %rd18, 8;
	add.s64 	%rd23, %rd1, %rd19;
	add.s64 	%rd22, %rd2, %rd19;
$L__BB3_7:
	ld.global.f32 	%f2, [%rd22+-8];
	st.global.f32 	[%rd23+-8], %f2;
	ld.global.f32 	%f3, [%rd22+-4];
	st.global.f32 	[%rd23+-4], %f3;
	ld.global.f32 	%f4, [%rd22];
	st.global.f32 	[%rd23], %f4;
	ld.global.f32 	%f5, [%rd22+4];
	st.global.f32 	[%rd23+4], %f5;
	add.s32 	%r20, %r20, 4;
	add.s64 	%rd23, %rd23, 16;
	add.s64 	%rd22, %rd22, 16;
	setp.lt.s32 	%p6, %r20, %r3;
	@%p6 bra 	$L__BB3_7;
$L__BB3_8:
	ret;

}
	// .globl	_Z7get_V_kPfS_ii
.visible .entry _Z7get_V_kPfS_ii(
	.param .u64 .ptr .align 1 _Z7get_V_kPfS_ii_param_0,
	.param .u64 .ptr .align 1 _Z7get_V_kPfS_ii_param_1,
	.param .u32 _Z7get_V_kPfS_ii_param_2,
	.param .u32 _Z7get_V_kPfS_ii_param_3
)
{
	.reg .pred 	%p<7>;
	.reg .b32 	%r<21>;
	.reg .b32 	%f<6>;
	.reg .b64 	%rd<24>;

	ld.param.u64 	%rd15, [_Z7get_V_kPfS_ii_param_0];
	ld.param.u64 	%rd16, [_Z7get_V_kPfS_ii_param_1];
	ld.param.u32 	%r14, [_Z7get_V_kPfS_ii_param_2];
	ld.param.u32 	%r13, [_Z7get_V_kPfS_ii_param_3];
	cvta.to.global.u64 	%rd1, %rd16;
	cvta.to.global.u64 	%rd2, %rd15;
	mov.u32 	%r1, %ctaid.x;
	setp.ge.s32 	%p1, %r1, %r14;
	@%p1 bra 	$L__BB4_8;
	mul.lo.s32 	%r2, %r13, %r1;
	add.s32 	%r3, %r2, %r13;
	setp.lt.s32 	%p2, %r13, 1;
	@%p2 bra 	$L__BB4_8;
	add.s32 	%r15, %r2, 1;
	max.s32 	%r4, %r3, %r15;
	sub.s32 	%r16, %r4, %r2;
	and.b32  	%r5, %r16, 3;
	setp.eq.s32 	%p3, %r5, 0;
	mov.u32 	%r20, %r2;
	@%p3 bra 	$L__BB4_5;
	mul.wide.u32 	%rd17, %r2, 4;
	add.s64 	%rd21, %rd1, %rd17;
	add.s64 	%rd20, %rd2, %rd17;
	neg.s32 	%r18, %r5;
	add.s32 	%r20, %r2, %r5;
$L__BB4_4:
	.pragma "nounroll";
	ld.global.f32 	%f1, [%rd20];
	st.global.f32 	[%rd21], %f1;
	add.s64 	%rd21, %rd21, 4;
	add.s64 	%rd20, %rd20, 4;
	add.s32 	%r18, %r18, 1;
	setp.ne.s32 	%p4, %r18, 0;
	@%p4 bra 	$L__BB4_4;
$L__BB4_5:
	sub.s32 	%r17, %r2, %r4;
	setp.gt.u32 	%p5, %r17, -4;
	@%p5 bra 	$L__BB4_8;
	mul.wide.u32 	%rd18, %r20, 4;
	add.s64 	%rd19, %rd18, 8;
	add.s64 	%rd23, %rd1, %rd19;
	add.s64 	%rd22, %rd2, %rd19;
$L__BB4_7:
	ld.global.f32 	%f2, [%rd22+-8];
	st.global.f32 	[%rd23+-8], %f2;
	ld.global.f32 	%f3, [%rd22+-4];
	st.global.f32 	[%rd23+-4], %f3;
	ld.global.f32 	%f4, [%rd22];
	st.global.f32 	[%rd23], %f4;
	ld.global.f32 	%f5, [%rd22+4];
	st.global.f32 	[%rd23+4], %f5;
	add.s32 	%r20, %r20, 4;
	add.s64 	%rd23, %rd23, 16;
	add.s64 	%rd22, %rd22, 16;
	setp.lt.s32 	%p6, %r20, %r3;
	@%p6 bra 	$L__BB4_7;
$L__BB4_8:
	ret;

}


// ===== COMPILED SASS (sm_100) =====

	.target	sm_100

	.elftype	@"ET_EXEC"


//--------------------- .note.nv.tkinfo           --------------------------
	.section	.note.nv.tkinfo,"",@"SHT_NOTE"
	.sectionflags	@"SHF_NOTE_NV_TKINFO"
	.tkinfo
        /*0018*/ 	.word	0x00000002
        /*0030*/ 	.string	""
        /*0030*/ 	.string	"ptxas"
        /*0030*/ 	.string	"Cuda compilation tools, release 13.0, V13.0.88"
        /*0030*/ 	.string	"Build cuda_13.0.r13.0/compiler.36424714_0"
        /*0030*/ 	.string	"-arch sm_100 -m 64 "



//--------------------- .note.nv.cuinfo           --------------------------
	.section	.note.nv.cuinfo,"",@"SHT_NOTE"
	.sectionflags	@"SHF_NOTE_NV_CUINFO"
        /*0018*/ 	.short	0x0002
        /*001a*/ 	.short	0x0064
        /*001c*/ 	.short	0x0082
	.zero		2


//--------------------- .nv.info                  --------------------------
	.section	.nv.info,"",@"SHT_CUDA_INFO"
	.align	4


	//----- nvinfo : EIATTR_REGCOUNT
	.align		4
        /*0000*/ 	.byte	0x04, 0x2f
        /*0002*/ 	.short	(.L_1 - .L_0)
	.align		4
.L_0:
        /*0004*/ 	.word	index@(_Z9transposePfS_ii)
        /*0008*/ 	.word	0x0000000a


	//----- nvinfo : EIATTR_FRAME_SIZE
	.align		4
.L_1:
        /*000c*/ 	.byte	0x04, 0x11
        /*000e*/ 	.short	(.L_3 - .L_2)
	.align		4
.L_2:
        /*0010*/ 	.word	index@(_Z9transposePfS_ii)
        /*0014*/ 	.word	0x00000000


	//----- nvinfo : EIATTR_REGCOUNT
	.align		4
.L_3:
        /*0018*/ 	.byte	0x04, 0x2f
        /*001a*/ 	.short	(.L_5 - .L_4)
	.align		4
.L_4:
        /*001c*/ 	.word	index@(_Z5get_xPfS_S_S_ii)
        /*0020*/ 	.word	0x0000001e


	//----- nvinfo : EIATTR_FRAME_SIZE
	.align		4
.L_5:
        /*0024*/ 	.byte	0x04, 0x11
        /*0026*/ 	.short	(.L_7 - .L_6)
	.align		4
.L_6:
        /*0028*/ 	.word	index@($__internal_0_$__cuda_sm3x_div_rn_noftz_f32_slowpath)
        /*002c*/ 	.word	0x00000000


	//----- nvinfo : EIATTR_FRAME_SIZE
	.align		4
.L_7:
        /*0030*/ 	.byte	0x04, 0x11
        /*0032*/ 	.short	(.L_9 - .L_8)
	.align		4
.L_8:
        /*0034*/ 	.word	index@(_Z5get_xPfS_S_S_ii)
        /*0038*/ 	.word	0x00000000


	//----- nvinfo : EIATTR_REGCOUNT
	.align		4
.L_9:
        /*003c*/ 	.byte	0x04, 0x2f
        /*003e*/ 	.short	(.L_11 - .L_10)
	.align		4
.L_10:
        /*0040*/ 	.word	index@(_Z7get_S_kPfS_ii)
        /*0044*/ 	.word	0x0000001a


	//----- nvinfo : EIATTR_FRAME_SIZE
	.align		4
.L_11:
        /*0048*/ 	.byte	0x04, 0x11
        /*004a*/ 	.short	(.L_13 - .L_12)
	.align		4
.L_12:
        /*004c*/ 	.word	index@(_Z7get_S_kPfS_ii)
        /*0050*/ 	.word	0x00000000


	//----- nvinfo : EIATTR_REGCOUNT
	.align		4
.L_13:
        /*0054*/ 	.byte	0x04, 0x2f
        /*0056*/ 	.short	(.L_15 - .L_14)
	.align		4
.L_14:
        /*0058*/ 	.word	index@(_Z7get_U_kPfS_ii)
        /*005c*/ 	.word	0x00000016


	//----- nvinfo : EIATTR_FRAME_SIZE
	.align		4
.L_15:
        /*0060*/ 	.byte	0x04, 0x11
        /*0062*/ 	.short	(.L_17 - .L_16)
	.align		4
.L_16:
        /*0064*/ 	.word	index@(_Z7get_U_kPfS_ii)
        /*0068*/ 	.word	0x00000000


	//----- nvinfo : EIATTR_REGCOUNT
	.align		4
.L_17:
        /*006c*/ 	.byte	0x04, 0x2f
        /*006e*/ 	.short	(.L_19 - .L_18)
	.align		4
.L_18:
        /*0070*/ 	.word	index@(_Z7get_V_kPfS_ii)
        /*0074*/ 	.word	0x00000016


	//----- nvinfo : EIATTR_FRAME_SIZE
	.align		4
.L_19:
        /*0078*/ 	.byte	0x04, 0x11
        /*007a*/ 	.short	(.L_21 - .L_20)
	.align		4
.L_20:
        /*007c*/ 	.word	index@(_Z7get_V_kPfS_ii)
        /*0080*/ 	.word	0x00000000


	//----- nvinfo : EIATTR_MIN_STACK_SIZE
	.align		4
.L_21:
        /*0084*/ 	.byte	0x04, 0x12
        /*0086*/ 	.short	(.L_23 - .L_22)
	.align		4
.L_22:
        /*0088*/ 	.word	index@(_Z7get_V_kPfS_ii)
        /*008c*/ 	.word	0x00000000


	//----- nvinfo : EIATTR_MIN_STACK_SIZE
	.align		4
.L_23:
        /*0090*/ 	.byte	0x04, 0x12
        /*0092*/ 	.short	(.L_25 - .L_24)
	.align		4
.L_24:
        /*0094*/ 	.word	index@(_Z7get_U_kPfS_ii)
        /*0098*/ 	.word	0x00000000


	//----- nvinfo : EIATTR_MIN_STACK_SIZE
	.align		4
.L_25:
        /*009c*/ 	.byte	0x04, 0x12
        /*009e*/ 	.short	(.L_27 - .L_26)
	.align		4
.L_26:
        /*00a0*/ 	.word	index@(_Z7get_S_kPfS_ii)
        /*00a4*/ 	.word	0x00000000


	//----- nvinfo : EIATTR_MIN_STACK_SIZE
	.align		4
.L_27:
        /*00a8*/ 	.byte	0x04, 0x12
        /*00aa*/ 	.short	(.L_29 - .L_28)
	.align		4
.L_28:
        /*00ac*/ 	.word	index@(_Z5get_xPfS_S_S_ii)
        /*00b0*/ 	.word	0x00000000


	//----- nvinfo : EIATTR_MIN_STACK_SIZE
	.align		4
.L_29:
        /*00b4*/ 	.byte	0x04, 0x12
        /*00b6*/ 	.short	(.L_31 - .L_30)
	.align		4
.L_30:
        /*00b8*/ 	.word	index@(_Z9transposePfS_ii)
        /*00bc*/ 	.word	0x00000000
.L_31:


//--------------------- .nv.compat                --------------------------
	.section	.nv.compat,"",@"SHT_CUDA_COMPAT_INFO"
	.align	4
        /*0000*/ 	.byte	0x02, 0x09, 0x00, 0x00, 0x02, 0x02, 0x01, 0x00, 0x02, 0x05, 0x05, 0x00, 0x03, 0x07, 0x01, 0x01
        /*0010*/ 	.byte	0x02, 0x03, 0x00, 0x00, 0x02, 0x06, 0x01, 0x00, 0x04, 0x0b, 0x08, 0x00, 0x01, 0x00, 0x00, 0x00
        /*0020*/ 	.byte	0x00, 0x00, 0x00, 0x00


//--------------------- .nv.info._Z7get_V_kPfS_ii --------------------------
	.section	.nv.info._Z7get_V_kPfS_ii,"",@"SHT_CUDA_INFO"
	.sectionflags	@""
	.align	4


	//----- nvinfo : EIATTR_CUDA_API_VERSION
	.align		4
        /*0000*/ 	.byte	0x04, 0x37
        /*0002*/ 	.short	(.L_33 - .L_32)
.L_32:
        /*0004*/ 	.word	0x00000082


	//----- nvinfo : EIATTR_KPARAM_INFO
	.align		4
.L_33:
        /*0008*/ 	.byte	0x04, 0x17
        /*000a*/ 	.short	(.L_35 - .L_34)
.L_34:
        /*000c*/ 	.word	0x00000000
        /*0010*/ 	.short	0x0003
        /*0012*/ 	.short	0x0014
        /*0014*/ 	.byte	0x00, 0xf0, 0x11, 0x00


	//----- nvinfo : EIATTR_KPARAM_INFO
	.align		4
.L_35:
        /*0018*/ 	.byte	0x04, 0x17
        /*001a*/ 	.short	(.L_37 - .L_36)
.L_36:
        /*001c*/ 	.word	0x00000000
        /*0020*/ 	.short	0x0002
        /*0022*/ 	.short	0x0010
        /*0024*/ 	.byte	0x00, 0xf0, 0x11, 0x00


	//----- nvinfo : EIATTR_KPARAM_INFO
	.align		4
.L_37:
        /*0028*/ 	.byte	0x04, 0x17
        /*002a*/ 	.short	(.L_39 - .L_38)
.L_38:
        /*002c*/ 	.word	0x00000000
        /*0030*/ 	.short	0x0001
        /*0032*/ 	.short	0x0008
        /*0034*/ 	.byte	0x00, 0xf5, 0x21, 0x00


	//----- nvinfo : EIATTR_KPARAM_INFO
	.align		4
.L_39:
        /*0038*/ 	.byte	0x04, 0x17
        /*003a*/ 	.short	(.L_41 - .L_40)
.L_40:
        /*003c*/ 	.word	0x00000000
        /*0040*/ 	.short	0x0000
        /*0042*/ 	.short	0x0000
        /*0044*/ 	.byte	0x00, 0xf5, 0x21, 0x00


	//----- nvinfo : EIATTR_SPARSE_MMA_MASK
	.align		4
.L_41:
        /*0048*/ 	.byte	0x03, 0x50
        /*004a*/ 	.short	0x0000


	//----- nvinfo : EIATTR_MAXREG_COUNT
	.align		4
        /*004c*/ 	.byte	0x03, 0x1b
        /*004e*/ 	.short	0x00ff


	//----- nvinfo : EIATTR_MERCURY_ISA_VERSION
	.align		4
        /*0050*/ 	.byte	0x03, 0x5f
        /*0052*/ 	.short	0x0101


	//----- nvinfo : EIATTR_VRC_CTA_INIT_COUNT
	.align		4
        /*0054*/ 	.byte	0x02, 0x4a
	.zero		1
	.zero		1


	//----- nvinfo : EIATTR_EXIT_INSTR_OFFSETS
	.align		4
        /*0058*/ 	.byte	0x04, 0x1c
        /*005a*/ 	.short	(.L_43 - .L_42)


	//   ....[0]....
.L_42:
        /*005c*/ 	.word	0x00000040


	//   ....[1]....
        /*0060*/ 	.word	0x00000070


	//   ....[2]....
        /*0064*/ 	.word	0x00000270


	//   ....[3]....
        /*0068*/ 	.word	0x000007f0


	//   ....[4]....
        /*006c*/ 	.word	0x00000880


	//----- nvinfo : EIATTR_CBANK_PARAM_SIZE
	.align		4
.L_43:
        /*0070*/ 	.byte	0x03, 0x19
        /*0072*/ 	.short	0x0018


	//----- nvinfo : EIATTR_PARAM_CBANK
	.align		4
        /*0074*/ 	.byte	0x04, 0x0a
        /*0076*/ 	.short	(.L_45 - .L_44)
	.align		4
.L_44:
        /*0078*/ 	.word	index@(.nv.constant0._Z7get_V_kPfS_ii)
        /*007c*/ 	.short	0x0380
        /*007e*/ 	.short	0x0018


	//----- nvinfo : EIATTR_SW_WAR
	.align		4
.L_45:
        /*0080*/ 	.byte	0x04, 0x36
        /*0082*/ 	.short	(.L_47 - .L_46)
.L_46:
        /*0084*/ 	.word	0x00000008
.L_47:


//--------------------- .nv.info._Z7get_U_kPfS_ii --------------------------
	.section	.nv.info._Z7get_U_kPfS_ii,"",@"SHT_CUDA_INFO"
	.sectionflags	@""
	.align	4


	//----- nvinfo : EIATTR_CUDA_API_VERSION
	.align		4
        /*0000*/ 	.byte	0x04, 0x37
        /*0002*/ 	.short	(.L_49 - .L_48)
.L_48:
        /*0004*/ 	.word	0x00000082


	//----- nvinfo : EIATTR_KPARAM_INFO
	.align		4
.L_49:
        /*0008*/ 	.byte	0x04, 0x17
        /*000a*/ 	.short	(.L_51 - .L_50)
.L_50:
        /*000c*/ 	.word	0x00000000
        /*0010*/ 	.short	0x0003
        /*0012*/ 	.short	0x0014
        /*0014*/ 	.byte	0x00, 0xf0, 0x11, 0x00


	//----- nvinfo : EIATTR_KPARAM_INFO
	.align		4
.L_51:
        /*0018*/ 	.byte	0x04, 0x17
        /*001a*/ 	.short	(.L_53 - .L_52)
.L_52:
        /*001c*/ 	.word	0x00000000
        /*0020*/ 	.short	0x0002
        /*0022*/ 	.short	0x0010
        /*0024*/ 	.byte	0x00, 0xf0, 0x11, 0x00


	//----- nvinfo : EIATTR_KPARAM_INFO
	.align		4
.L_53:
        /*0028*/ 	.byte	0x04, 0x17
        /*002a*/ 	.short	(.L_55 - .L_54)
.L_54:
        /*002c*/ 	.word	0x00000000
        /*0030*/ 	.short	0x0001
        /*0032*/ 	.short	0x0008
        /*0034*/ 	.byte	0x00, 0xf5, 0x21, 0x00


	//----- nvinfo : EIATTR_KPARAM_INFO
	.align		4
.L_55:
        /*0038*/ 	.byte	0x04, 0x17
        /*003a*/ 	.short	(.L_57 - .L_56)
.L_56:
        /*003c*/ 	.word	0x00000000
        /*0040*/ 	.short	0x0000
        /*0042*/ 	.short	0x0000
        /*0044*/ 	.byte	0x00, 0xf5, 0x21, 0x00


	//----- nvinfo : EIATTR_SPARSE_MMA_MASK
	.align		4
.L_57:
        /*0048*/ 	.byte	0x03, 0x50
        /*004a*/ 	.short	0x0000


	//----- nvinfo : EIATTR_MAXREG_COUNT
	.align		4
        /*004c*/ 	.byte	0x03, 0x1b
        /*004e*/ 	.short	0x00ff


	//----- nvinfo : EIATTR_MERCURY_ISA_VERSION
	.align		4
        /*0050*/ 	.byte	0x03, 0x5f
        /*0052*/ 	.short	0x0101


	//----- nvinfo : EIATTR_VRC_CTA_INIT_COUNT
	.align		4
        /*0054*/ 	.byte	0x02, 0x4a
	.zero		1
	.zero		1


	//----- nvinfo : EIATTR_EXIT_INSTR_OFFSETS
	.align		4
        /*0058*/ 	.byte	0x04, 0x1c
        /*005a*/ 	.short	(.L_59 - .L_58)


	//   ....[0]....
.L_58:
        /*005c*/ 	.word	0x00000040


	//   ....[1]....
        /*0060*/ 	.word	0x00000070


	//   ....[2]....
        /*0064*/ 	.word	0x00000270


	//   ....[3]....
        /*0068*/ 	.word	0x000007f0


	//   ....[4]....
        /*006c*/ 	.word	0x00000880


	//----- nvinfo : EIATTR_CBANK_PARAM_SIZE
	.align		4
.L_59:
        /*0070*/ 	.byte	0x03, 0x19
        /*0072*/ 	.short	0x0018


	//----- nvinfo : EIATTR_PARAM_CBANK
	.align		4
        /*0074*/ 	.byte	0x04, 0x0a
        /*0076*/ 	.short	(.L_61 - .L_60)
	.align		4
.L_60:
        /*0078*/ 	.word	index@(.nv.constant0._Z7get_U_kPfS_ii)
        /*007c*/ 	.short	0x0380
        /*007e*/ 	.short	0x0018


	//----- nvinfo : EIATTR_SW_WAR
	.align		4
.L_61:
        /*0080*/ 	.byte	0x04, 0x36
        /*0082*/ 	.short	(.L_63 - .L_62)
.L_62:
        /*0084*/ 	.word	0x00000008
.L_63:


//--------------------- .nv.info._Z7get_S_kPfS_ii --------------------------
	.section	.nv.info._Z7get_S_kPfS_ii,"",@"SHT_CUDA_INFO"
	.sectionflags	@""
	.align	4


	//----- nvinfo : EIATTR_CUDA_API_VERSION
	.align		4
        /*0000*/ 	.byte	0x04, 0x37
        /*0002*/ 	.short	(.L_65 - .L_64)
.L_64:
        /*0004*/ 	.word	0x00000082


	//----- nvinfo : EIATTR_KPARAM_INFO
	.align		4
.L_65:
        /*0008*/ 	.byte	0x04, 0x17
        /*000a*/ 	.short	(.L_67 - .L_66)
.L_66:
        /*000c*/ 	.word	0x00000000
        /*0010*/ 	.short	0x0003
        /*0012*/ 	.short	0x0014
        /*0014*/ 	.byte	0x00, 0xf0, 0x11, 0x00


	//----- nvinfo : EIATTR_KPARAM_INFO
	.align		4
.L_67:
        /*0018*/ 	.byte	0x04, 0x17
        /*001a*/ 	.short	(.L_69 - .L_68)
.L_68:
        /*001c*/ 	.word	0x00000000
        /*0020*/ 	.short	0x0002
        /*0022*/ 	.short	0x0010
        /*0024*/ 	.byte	0x00, 0xf0, 0x11, 0x00


	//----- nvinfo : EIATTR_KPARAM_INFO
	.align		4
.L_69:
        /*0028*/ 	.byte	0x04, 0x17
        /*002a*/ 	.short	(.L_71 - .L_70)
.L_70:
        /*002c*/ 	.word	0x00000000
        /*0030*/ 	.short	0x0001
        /*0032*/ 	.short	0x0008
        /*0034*/ 	.byte	0x00, 0xf5, 0x21, 0x00


	//----- nvinfo : EIATTR_KPARAM_INFO
	.align		4
.L_71:
        /*0038*/ 	.byte	0x04, 0x17
        /*003a*/ 	.short	(.L_73 - .L_72)
.L_72:
        /*003c*/ 	.word	0x00000000
        /*0040*/ 	.short	0x0000
        /*0042*/ 	.short	0x0000
        /*0044*/ 	.byte	0x00, 0xf5, 0x21, 0x00


	//----- nvinfo : EIATTR_SPARSE_MMA_MASK
	.align		4
.L_73:
        /*0048*/ 	.byte	0x03, 0x50
        /*004a*/ 	.short	0x0000


	//----- nvinfo : EIATTR_MAXREG_COUNT
	.align		4
        /*004c*/ 	.byte	0x03, 0x1b
        /*004e*/ 	.short	0x00ff


	//----- nvinfo : EIATTR_MERCURY_ISA_VERSION
	.align		4
        /*0050*/ 	.byte	0x03, 0x5f
        /*0052*/ 	.short	0x0101


	//----- nvinfo : EIATTR_VRC_CTA_INIT_COUNT
	.align		4
        /*0054*/ 	.byte	0x02, 0x4a
	.zero		1
	.zero		1


	//----- nvinfo : EIATTR_EXIT_INSTR_OFFSETS
	.align		4
        /*0058*/ 	.byte	0x04, 0x1c
        /*005a*/ 	.short	(.L_75 - .L_74)


	//   ....[0]....
.L_74:
        /*005c*/ 	.word	0x00000040


	//   ....[1]....
        /*0060*/ 	.word	0x00000070


	//   ....[2]....
        /*0064*/ 	.word	0x00000230


	//   ....[3]....
        /*0068*/ 	.word	0x00000c30


	//   ....[4]....
        /*006c*/ 	.word	0x00000dc0


	//----- nvinfo : EIATTR_CBANK_PARAM_SIZE
	.align		4
.L_75:
        /*0070*/ 	.byte	0x03, 0x19
        /*0072*/ 	.short	0x0018


	//----- nvinfo : EIATTR_PARAM_CBANK
	.align		4
        /*0074*/ 	.byte	0x04, 0x0a
        /*0076*/ 	.short	(.L_77 - .L_76)
	.align		4
.L_76:
        /*0078*/ 	.word	index@(.nv.constant0._Z7get_S_kPfS_ii)
        /*007c*/ 	.short	0x0380
        /*007e*/ 	.short	0x0018


	//----- nvinfo : EIATTR_SW_WAR
	.align		4
.L_77:
        /*0080*/ 	.byte	0x04, 0x36
        /*0082*/ 	.short	(.L_79 - .L_78)
.L_78:
        /*0084*/ 	.word	0x00000008
.L_79:


//--------------------- .nv.info._Z5get_xPfS_S_S_ii --------------------------
	.section	.nv.info._Z5get_xPfS_S_S_ii,"",@"SHT_CUDA_INFO"
	.sectionflags	@""
	.align	4


	//----- nvinfo : EIATTR_CUDA_API_VERSION
	.align		4
        /*0000*/ 	.byte	0x04, 0x37
        /*0002*/ 	.short	(.L_81 - .L_80)
.L_80:
        /*0004*/ 	.word	0x00000082


	//----- nvinfo : EIATTR_KPARAM_INFO
	.align		4
.L_81:
        /*0008*/ 	.byte	0x04, 0x17
        /*000a*/ 	.short	(.L_83 - .L_82)
.L_82:
        /*000c*/ 	.word	0x00000000
        /*0010*/ 	.short	0x0005
        /*0012*/ 	.short	0x0024
        /*0014*/ 	.byte	0x00, 0xf0, 0x11, 0x00


	//----- nvinfo : EIATTR_KPARAM_INFO
	.align		4
.L_83:
        /*0018*/ 	.byte	0x04, 0x17
        /*001a*/ 	.short	(.L_85 - .L_84)
.L_84:
        /*001c*/ 	.word	0x00000000
        /*0020*/ 	.short	0x0004
        /*0022*/ 	.short	0x0020
        /*0024*/ 	.byte	0x00, 0xf0, 0x11, 0x00


	//----- nvinfo : EIATTR_KPARAM_INFO
	.align		4
.L_85:
        /*0028*/ 	.byte	0x04, 0x17
        /*002a*/ 	.short	(.L_87 - .L_86)
.L_86:
        /*002c*/ 	.word	0x00000000
        /*0030*/ 	.short	0x0003
        /*0032*/ 	.short	0x0018
        /*0034*/ 	.byte	0x00, 0xf5, 0x21, 0x00


	//----- nvinfo : EIATTR_KPARAM_INFO
	.align		4
.L_87:
        /*0038*/ 	.byte	0x04, 0x17
        /*003a*/ 	.short	(.L_89 - .L_88)
.L_88:
        /*003c*/ 	.word	0x00000000
        /*0040*/ 	.short	0x0002
        /*0042*/ 	.short	0x0010
        /*0044*/ 	.byte	0x00, 0xf5, 0x21, 0x00


	//----- nvinfo : EIATTR_KPARAM_INFO
	.align		4
.L_89:
        /*0048*/ 	.byte	0x04, 0x17
        /*004a*/ 	.short	(.L_91 - .L_90)
.L_90:
        /*004c*/ 	.word	0x00000000
        /*0050*/ 	.short	0x0001
        /*0052*/ 	.short	0x0008
        /*0054*/ 	.byte	0x00, 0xf5, 0x21, 0x00


	//----- nvinfo : EIATTR_KPARAM_INFO
	.align		4
.L_91:
        /*0058*/ 	.byte	0x04, 0x17
        /*005a*/ 	.short	(.L_93 - .L_92)
.L_92:
        /*005c*/ 	.word	0x00000000
        /*0060*/ 	.short	0x0000
        /*0062*/ 	.short	0x0000
        /*0064*/ 	.byte	0x00, 0xf5, 0x21, 0x00


	//----- nvinfo : EIATTR_SPARSE_MMA_MASK
	.align		4
.L_93:
        /*0068*/ 	.byte	0x03, 0x50
        /*006a*/ 	.short	0x0000


	//----- nvinfo : EIATTR_MAXREG_COUNT
	.align		4
        /*006c*/ 	.byte	0x03, 0x1b
        /*006e*/ 	.short	0x00ff


	//----- nvinfo : EIATTR_MERCURY_ISA_VERSION
	.align		4
        /*0070*/ 	.byte	0x03, 0x5f
        /*0072*/ 	.short	0x0101


	//----- nvinfo : EIATTR_VRC_CTA_INIT_COUNT
	.align		4
        /*0074*/ 	.byte	0x02, 0x4a
	.zero		1
	.zero		1


	//----- nvinfo : EIATTR_EXIT_INSTR_OFFSETS
	.align		4
        /*0078*/ 	.byte	0x04, 0x1c
        /*007a*/ 	.short	(.L_95 - .L_94)


	//   ....[0]....
.L_94:
        /*007c*/ 	.word	0x00000050


	//   ....[1]....
        /*0080*/ 	.word	0x00000b70


	//   ....[2]....
        /*0084*/ 	.word	0x00001130


	//   ....[3]....
        /*0088*/ 	.word	0x00001480


	//   ....[4]....
        /*008c*/ 	.word	0x00001630


	//----- nvinfo : EIATTR_CRS_STACK_SIZE
	.align		4
.L_95:
        /*0090*/ 	.byte	0x04, 0x1e
        /*0092*/ 	.short	(.L_97 - .L_96)
.L_96:
        /*0094*/ 	.word	0x00000000


	//----- nvinfo : EIATTR_CBANK_PARAM_SIZE
	.align		4
.L_97:
        /*0098*/ 	.byte	0x03, 0x19
        /*009a*/ 	.short	0x0028


	//----- nvinfo : EIATTR_PARAM_CBANK
	.align		4
        /*009c*/ 	.byte	0x04, 0x0a
        /*009e*/ 	.short	(.L_99 - .L_98)
	.align		4
.L_98:
        /*00a0*/ 	.word	index@(.nv.constant0._Z5get_xPfS_S_S_ii)
        /*00a4*/ 	.short	0x0380
        /*00a6*/ 	.short	0x0028


	//----- nvinfo : EIATTR_SW_WAR
	.align		4
.L_99:
        /*00a8*/ 	.byte	0x04, 0x36
        /*00aa*/ 	.short	(.L_101 - .L_100)
.L_100:
        /*00ac*/ 	.word	0x00000008
.L_101:


//--------------------- .nv.info._Z9transposePfS_ii --------------------------
	.section	.nv.info._Z9transposePfS_ii,"",@"SHT_CUDA_INFO"
	.sectionflags	@""
	.align	4


	//----- nvinfo : EIATTR_CUDA_API_VERSION
	.align		4
        /*0000*/ 	.byte	0x04, 0x37
        /*0002*/ 	.short	(.L_103 - .L_102)
.L_102:
        /*0004*/ 	.word	0x00000082


	//----- nvinfo : EIATTR_KPARAM_INFO
	.align		4
.L_103:
        /*0008*/ 	.byte	0x04, 0x17
        /*000a*/ 	.short	(.L_105 - .L_104)
.L_104:
        /*000c*/ 	.word	0x00000000
        /*0010*/ 	.short	0x0003
        /*0012*/ 	.short	0x0014
        /*0014*/ 	.byte	0x00, 0xf0, 0x11, 0x00


	//----- nvinfo : EIATTR_KPARAM_INFO
	.align		4
.L_105:
        /*0018*/ 	.byte	0x04, 0x17
        /*001a*/ 	.short	(.L_107 - .L_106)
.L_106:
        /*001c*/ 	.word	0x00000000
        /*0020*/ 	.short	0x0002
        /*0022*/ 	.short	0x0010
        /*0024*/ 	.byte	0x00, 0xf0, 0x11, 0x00


	//----- nvinfo : EIATTR_KPARAM_INFO
	.align		4
.L_107:
        /*0028*/ 	.byte	0x04, 0x17
        /*002a*/ 	.short	(.L_109 - .L_108)
.L_108:
        /*002c*/ 	.word	0x00000000
        /*0030*/ 	.short	0x0001
        /*0032*/ 	.short	0x0008
        /*0034*/ 	.byte	0x00, 0xf5, 0x21, 0x00


	//----- nvinfo : EIATTR_KPARAM_INFO
	.align		4
.L_109:
        /*0038*/ 	.byte	0x04, 0x17
        /*003a*/ 	.short	(.L_111 - .L_110)
.L_110:
        /*003c*/ 	.word	0x00000000
        /*0040*/ 	.short	0x0000
        /*0042*/ 	.short	0x0000
        /*0044*/ 	.byte	0x00, 0xf5, 0x21, 0x00


	//----- nvinfo : EIATTR_SPARSE_MMA_MASK
	.align		4
.L_111:
        /*0048*/ 	.byte	0x03, 0x50
        /*004a*/ 	.short	0x0000


	//----- nvinfo : EIATTR_MAXREG_COUNT
	.align		4
        /*004c*/ 	.byte	0x03, 0x1b
        /*004e*/ 	.short	0x00ff


	//----- nvinfo : EIATTR_MERCURY_ISA_VERSION
	.align		4
        /*0050*/ 	.byte	0x03, 0x5f
        /*0052*/ 	.short	0x0101


	//----- nvinfo : EIATTR_VRC_CTA_INIT_COUNT
	.align		4
        /*0054*/ 	.byte	0x02, 0x4a
	.zero		1
	.zero		1


	//----- nvinfo : EIATTR_EXIT_INSTR_OFFSETS
	.align		4
        /*0058*/ 	.byte	0x04, 0x1c
        /*005a*/ 	.short	(.L_113 - .L_112)


	//   ....[0]....
.L_112:
        /*005c*/ 	.word	0x000000c0


	//   ....[1]....
        /*0060*/ 	.word	0x00000160


	//----- nvinfo : EIATTR_CBANK_PARAM_SIZE
	.align		4
.L_113:
        /*0064*/ 	.byte	0x03, 0x19
        /*0066*/ 	.short	0x0018


	//----- nvinfo : EIATTR_PARAM_CBANK
	.align		4
        /*0068*/ 	.byte	0x04, 0x0a
        /*006a*/ 	.short	(.L_115 - .L_114)
	.align		4
.L_114:
        /*006c*/ 	.word	index@(.nv.constant0._Z9transposePfS_ii)
        /*0070*/ 	.short	0x0380
        /*0072*/ 	.short	0x0018


	//----- nvinfo : EIATTR_SW_WAR
	.align		4
.L_115:
        /*0074*/ 	.byte	0x04, 0x36
        /*0076*/ 	.short	(.L_117 - .L_116)
.L_116:
        /*0078*/ 	.word	0x00000008
.L_117:


//--------------------- .nv.callgraph             --------------------------
	.section	.nv.callgraph,"",@"SHT_CUDA_CALLGRAPH"
	.align	4
	.sectionentsize	8
	.align		4
        /*0000*/ 	.word	0x00000000
	.align		4
        /*0004*/ 	.word	0xffffffff
	.align		4
        /*0008*/ 	.word	0x00000000
	.align		4
        /*000c*/ 	.word	0xfffffffe
	.align		4
        /*0010*/ 	.word	0x00000000
	.align		4
        /*0014*/ 	.word	0xfffffffd
	.align		4
        /*0018*/ 	.word	0x00000000
	.align		4
        /*001c*/ 	.word	0xfffffffc


//--------------------- .text._Z7get_V_kPfS_ii    --------------------------
	.section	.text._Z7get_V_kPfS_ii,"ax",@progbits
	.align	128
        .global         _Z7get_V_kPfS_ii
        .type           _Z7get_V_kPfS_ii,@function
        .size           _Z7get_V_kPfS_ii,(.L_x_61 - _Z7get_V_kPfS_ii)
        .other          _Z7get_V_kPfS_ii,@"STO_CUDA_ENTRY STV_DEFAULT"
_Z7get_V_kPfS_ii:
.text._Z7get_V_kPfS_ii:
[----:B------:R-:W-:Y:S08]  /*0000*/  LDC R1, c[0x0][0x37c] ;  /* 0x0000df00ff017b82 */ /* 0x000ff00000000800 */
[----:B------:R-:W0:Y:S08]  /*0010*/  S2UR UR4, SR_CTAID.X ;  /* 0x00000000000479c3 */ /* 0x000e300000002500 */
[----:B------:R-:W0:Y:S02]  /*0020*/  LDC R0, c[0x0][0x390] ;  /* 0x0000e400ff007b82 */ /* 0x000e240000000800 */
[----:B0-----:R-:W-:-:S13]  /*0030*/  ISETP.LE.AND P0, PT, R0, UR4, PT ;  /* 0x0000000400007c0c */ /* 0x001fda000bf03270 */
[----:B------:R-:W-:Y:S05]  /*0040*/  @P0 EXIT ;  /* 0x000000000000094d */ /* 0x000fea0003800000 */
[----:B------:R-:W0:Y:S02]  /*0050*/  LDC R0, c[0x0][0x394] ;  /* 0x0000e500ff007b82 */ /* 0x000e240000000800 */
[----:B0-----:R-:W-:-:S13]  /*0060*/  ISETP.GE.AND P0, PT, R0, 0x1, PT ;  /* 0x000000010000780c */ /* 0x001fda0003f06270 */
[----:B------:R-:W-:Y:S05]  /*0070*/  @!P0 EXIT ;  /* 0x000000000000894d */ /* 0x000fea0003800000 */
[----:B------:R-:W-:Y:S01]  /*0080*/  IMAD R7, R0, UR4, RZ ;  /* 0x0000000400077c24 */ /* 0x000fe2000f8e02ff */
[----:B------:R-:W0:Y:S03]  /*0090*/  LDCU.64 UR4, c[0x0][0x358] ;  /* 0x00006b00ff0477ac */ /* 0x000e260008000a00 */
[----:B------:R-:W-:-:S05]  /*00a0*/  IMAD.IADD R0, R7, 0x1, R0 ;  /* 0x0000000107007824 */ /* 0x000fca00078e0200 */
[----:B------:R-:W-:-:S05]  /*00b0*/  VIADDMNMX R2, R7, 0x1, R0, !PT ;  /* 0x0000000107027846 */ /* 0x000fca0007800100 */
[----:B------:R-:W-:Y:S02]  /*00c0*/  IMAD.IADD R3, R2, 0x1, -R7 ;  /* 0x0000000102037824 */ /* 0x000fe400078e0a07 */
[----:B------:R-:W-:-:S03]  /*00d0*/  IMAD.IADD R2, R7, 0x1, -R2 ;  /* 0x0000000107027824 */ /* 0x000fc600078e0a02 */
[----:B------:R-:W-:Y:S02]  /*00e0*/  LOP3.LUT P1, R6, R3, 0x3, RZ, 0xc0, !PT ;  /* 0x0000000303067812 */ /* 0x000fe4000782c0ff */
[----:B------:R-:W-:-:S11]  /*00f0*/  ISETP.GT.U32.AND P0, PT, R2, -0x4, PT ;  /* 0xfffffffc0200780c */ /* 0x000fd60003f04070 */
[----:B0-----:R-:W-:Y:S05]  /*0100*/  @!P1 BRA `(.L_x_0) ;  /* 0x0000000000589947 */ /* 0x001fea0003800000 */
[----:B------:R-:W0:Y:S08]  /*0110*/  LDC.64 R2, c[0x0][0x388] ;  /* 0x0000e200ff027b82 */ /* 0x000e300000000a00 */
[----:B------:R-:W1:Y:S01]  /*0120*/  LDC.64 R4, c[0x0][0x380] ;  /* 0x0000e000ff047b82 */ /* 0x000e620000000a00 */
[----:B0-----:R-:W-:-:S04]  /*0130*/  IMAD.WIDE.U32 R2, R7, 0x4, R2 ;  /* 0x0000000407027825 */ /* 0x001fc800078e0002 */
[----:B------:R-:W-:Y:S01]  /*0140*/  IMAD.MOV.U32 R11, RZ, RZ, R3 ;  /* 0x000000ffff0b7224 */ /* 0x000fe200078e0003 */
[----:B------:R-:W-:Y:S01]  /*0150*/  MOV R8, R2 ;  /* 0x0000000200087202 */ /* 0x000fe20000000f00 */
[----:B-1----:R-:W-:-:S04]  /*0160*/  IMAD.WIDE.U32 R4, R7, 0x4, R4 ;  /* 0x0000000407047825 */ /* 0x002fc800078e0004 */
[----:B------:R-:W-:Y:S01]  /*0170*/  IMAD.IADD R7, R7, 0x1, R6 ;  /* 0x0000000107077824 */ /* 0x000fe200078e0206 */
[----:B------:R-:W-:Y:S01]  /*0180*/  IADD3 R6, PT, PT, -R6, RZ, RZ ;  /* 0x000000ff06067210 */ /* 0x000fe20007ffe1ff */
[----:B------:R-:W-:-:S07]  /*0190*/  IMAD.MOV.U32 R9, RZ, RZ, R5 ;  /* 0x000000ffff097224 */ /* 0x000fce00078e0005 */
.L_x_1:
[----:B0-----:R-:W-:Y:S02]  /*01a0*/  IMAD.MOV.U32 R2, RZ, RZ, R4 ;  /* 0x000000ffff027224 */ /* 0x001fe400078e0004 */
[----:B------:R-:W-:-:S05]  /*01b0*/  IMAD.MOV.U32 R3, RZ, RZ, R9 ;  /* 0x000000ffff037224 */ /* 0x000fca00078e0009 */
[----:B------:R0:W2:Y:S01]  /*01c0*/  LDG.E R5, desc[UR4][R2.64] ;  /* 0x0000000402057981 */ /* 0x0000a2000c1e1900 */
[----:B------:R-:W-:Y:S01]  /*01d0*/  VIADD R6, R6, 0x1 ;  /* 0x0000000106067836 */ /* 0x000fe20000000000 */
[----:B------:R-:W-:-:S04]  /*01e0*/  IADD3 R4, P3, PT, R4, 0x4, RZ ;  /* 0x0000000404047810 */ /* 0x000fc80007f7e0ff */
[----:B------:R-:W-:Y:S01]  /*01f0*/  ISETP.NE.AND P1, PT, R6, RZ, PT ;  /* 0x000000ff0600720c */ /* 0x000fe20003f25270 */
[----:B------:R-:W-:Y:S02]  /*0200*/  IMAD.X R9, RZ, RZ, R9, P3 ;  /* 0x000000ffff097224 */ /* 0x000fe400018e0609 */
[----:B0-----:R-:W-:Y:S01]  /*0210*/  IMAD.MOV.U32 R2, RZ, RZ, R8 ;  /* 0x000000ffff027224 */ /* 0x001fe200078e0008 */
[----:B------:R-:W-:Y:S02]  /*0220*/  MOV R3, R11 ;  /* 0x0000000b00037202 */ /* 0x000fe40000000f00 */
[----:B------:R-:W-:-:S05]  /*0230*/  IADD3 R8, P2, PT, R8, 0x4, RZ ;  /* 0x0000000408087810 */ /* 0x000fca0007f5e0ff */
[----:B------:R-:W-:Y:S01]  /*0240*/  IMAD.X R11, RZ, RZ, R11, P2 ;  /* 0x000000ffff0b7224 */ /* 0x000fe200010e060b */
[----:B--2---:R0:W-:Y:S01]  /*0250*/  STG.E desc[UR4][R2.64], R5 ;  /* 0x0000000502007986 */ /* 0x0041e2000c101904 */
[----:B------:R-:W-:Y:S06]  /*0260*/  @P1 BRA `(.L_x_1) ;  /* 0xfffffffc00cc1947 */ /* 0x000fec000383ffff */
.L_x_0:
[----:B------:R-:W-:Y:S05]  /*0270*/  @P0 EXIT ;  /* 0x000000000000094d */ /* 0x000fea0003800000 */
[----:B------:R-:W1:Y:S01]  /*0280*/  LDCU.128 UR8, c[0x0][0x380] ;  /* 0x00007000ff0877ac */ /* 0x000e620008000c00 */
[----:B------:R-:W-:Y:S02]  /*0290*/  HFMA2 R4, -RZ, RZ, 0, 4.76837158203125e-07 ;  /* 0x00000008ff047431 */ /* 0x000fe400000001ff */
[----:B0-----:R-:W-:Y:S02]  /*02a0*/  IMAD.IADD R3, R0, 0x1, -R7 ;  /* 0x0000000100037824 */ /* 0x001fe400078e0a07 */
[----:B------:R-:W-:-:S03]  /*02b0*/  IMAD.MOV.U32 R5, RZ, RZ, 0x0 ;  /* 0x00000000ff057424 */ /* 0x000fc600078e00ff */
[----:B------:R-:W-:Y:S01]  /*02c0*/  ISETP.GT.AND P1, PT, R3, 0xc, PT ;  /* 0x0000000c0300780c */ /* 0x000fe20003f24270 */
[----:B------:R-:W-:-:S03]  /*02d0*/  IMAD.WIDE.U32 R4, R7, 0x4, R4 ;  /* 0x0000000407047825 */ /* 0x000fc600078e0004 */
[C---:B-1----:R-:W-:Y:S02]  /*02e0*/  IADD3 R2, P0, PT, R4.reuse, UR10, RZ ;  /* 0x0000000a04027c10 */ /* 0x042fe4000ff1e0ff */
[----:B------:R-:W-:Y:S02]  /*02f0*/  IADD3 R4, P2, PT, R4, UR8, RZ ;  /* 0x0000000804047c10 */ /* 0x000fe4000ff5e0ff */
[C---:B------:R-:W-:Y:S02]  /*0300*/  IADD3.X R3, PT, PT, R5.reuse, UR11, RZ, P0, !PT ;  /* 0x0000000b05037c10 */ /* 0x040fe400087fe4ff */
[----:B------:R-:W-:Y:S02]  /*0310*/  IADD3.X R5, PT, PT, R5, UR9, RZ, P2, !PT ;  /* 0x0000000905057c10 */ /* 0x000fe400097fe4ff */
[----:B------:R-:W-:Y:S01]  /*0320*/  PLOP3.LUT P0, PT, PT, PT, PT, 0x80, 0x8 ;  /* 0x000000000008781c */ /* 0x000fe20003f0f070 */
[----:B------:R-:W-:-:S12]  /*0330*/  @!P1 BRA `(.L_x_2) ;  /* 0x0000000000b49947 */ /* 0x000fd80003800000 */
[----:B------:R-:W-:Y:S01]  /*0340*/  PLOP3.LUT P0, PT, PT, PT, PT, 0x8, 0x80 ;  /* 0x000000000080781c */ /* 0x000fe20003f0e170 */
[----:B------:R-:W-:-:S12]  /*0350*/  VIADD R6, R0, 0xfffffff4 ;  /* 0xfffffff400067836 */ /* 0x000fd80000000000 */
.L_x_3:
[----:B------:R-:W2:Y:S04]  /*0360*/  LDG.E R9, desc[UR4][R4.64+-0x8] ;  /* 0xfffff80404097981 */ /* 0x000ea8000c1e1900 */
[----:B--2---:R0:W-:Y:S04]  /*0370*/  STG.E desc[UR4][R2.64+-0x8], R9 ;  /* 0xfffff80902007986 */ /* 0x0041e8000c101904 */
[----:B------:R-:W2:Y:S04]  /*0380*/  LDG.E R11, desc[UR4][R4.64+-0x4] ;  /* 0xfffffc04040b7981 */ /* 0x000ea8000c1e1900 */
[----:B--2---:R1:W-:Y:S04]  /*0390*/  STG.E desc[UR4][R2.64+-0x4], R11 ;  /* 0xfffffc0b02007986 */ /* 0x0043e8000c101904 */
[----:B------:R-:W2:Y:S04]  /*03a0*/  LDG.E R13, desc[UR4][R4.64] ;  /* 0x00000004040d7981 */ /* 0x000ea8000c1e1900 */
[----:B--2---:R2:W-:Y:S04]  /*03b0*/  STG.E desc[UR4][R2.64], R13 ;  /* 0x0000000d02007986 */ /* 0x0045e8000c101904 */
[----:B------:R-:W3:Y:S04]  /*03c0*/  LDG.E R15, desc[UR4][R4.64+0x4] ;  /* 0x00000404040f7981 */ /* 0x000ee8000c1e1900 */
[----:B---3--:R3:W-:Y:S04]  /*03d0*/  STG.E desc[UR4][R2.64+0x4], R15 ;  /* 0x0000040f02007986 */ /* 0x0087e8000c101904 */
[----:B------:R-:W4:Y:S04]  /*03e0*/  LDG.E R17, desc[UR4][R4.64+0x8] ;  /* 0x0000080404117981 */ /* 0x000f28000c1e1900 */
[----:B----4-:R4:W-:Y:S04]  /*03f0*/  STG.E desc[UR4][R2.64+0x8], R17 ;  /* 0x0000081102007986 */ /* 0x0109e8000c101904 */
[----:B------:R-:W5:Y:S04]  /*0400*/  LDG.E R19, desc[UR4][R4.64+0xc] ;  /* 0x00000c0404137981 */ /* 0x000f68000c1e1900 */
[----:B-----5:R5:W-:Y:S04]  /*0410*/  STG.E desc[UR4][R2.64+0xc], R19 ;  /* 0x00000c1302007986 */ /* 0x020be8000c101904 */
[----:B0-----:R-:W2:Y:S04]  /*0420*/  LDG.E R9, desc[UR4][R4.64+0x10] ;  /* 0x0000100404097981 */ /* 0x001ea8000c1e1900 */
[----:B--2---:R0:W-:Y:S04]  /*0430*/  STG.E desc[UR4][R2.64+0x10], R9 ;  /* 0x0000100902007986 */ /* 0x0041e8000c101904 */
[----:B-1----:R-:W2:Y:S04]  /*0440*/  LDG.E R11, desc[UR4][R4.64+0x14] ;  /* 0x00001404040b7981 */ /* 0x002ea8000c1e1900 */
[----:B--2---:R1:W-:Y:S04]  /*0450*/  STG.E desc[UR4][R2.64+0x14], R11 ;  /* 0x0000140b02007986 */ /* 0x0043e8000c101904 */
[----:B------:R-:W2:Y:S04]  /*0460*/  LDG.E R13, desc[UR4][R4.64+0x18] ;  /* 0x00001804040d7981 */ /* 0x000ea8000c1e1900 */
[----:B--2---:R2:W-:Y:S04]  /*0470*/  STG.E desc[UR4][R2.64+0x18], R13 ;  /* 0x0000180d02007986 */ /* 0x0045e8000c101904 */
[----:B---3--:R-:W3:Y:S04]  /*0480*/  LDG.E R15, desc[UR4][R4.64+0x1c] ;  /* 0x00001c04040f7981 */ /* 0x008ee8000c1e1900 */
[----:B---3--:R3:W-:Y:S04]  /*0490*/  STG.E desc[UR4][R2.64+0x1c], R15 ;  /* 0x00001c0f02007986 */ /* 0x0087e8000c101904 */
[----:B----4-:R-:W4:Y:S04]  /*04a0*/  LDG.E R17, desc[UR4][R4.64+0x20] ;  /* 0x0000200404117981 */ /* 0x010f28000c1e1900 */
[----:B----4-:R-:W-:Y:S04]  /*04b0*/  STG.E desc[UR4][R2.64+0x20], R17 ;  /* 0x0000201102007986 */ /* 0x010fe8000c101904 */
[----:B-----5:R-:W4:Y:S04]  /*04c0*/  LDG.E R19, desc[UR4][R4.64+0x24] ;  /* 0x0000240404137981 */ /* 0x020f28000c1e1900 */
[----:B----4-:R-:W-:Y:S04]  /*04d0*/  STG.E desc[UR4][R2.64+0x24], R19 ;  /* 0x0000241302007986 */ /* 0x010fe8000c101904 */
[----:B0-----:R-:W4:Y:S04]  /*04e0*/  LDG.E R9, desc[UR4][R4.64+0x28] ;  /* 0x0000280404097981 */ /* 0x001f28000c1e1900 */
[----:B----4-:R0:W-:Y:S04]  /*04f0*/  STG.E desc[UR4][R2.64+0x28], R9 ;  /* 0x0000280902007986 */ /* 0x0101e8000c101904 */
[----:B-1----:R-:W4:Y:S04]  /*0500*/  LDG.E R11, desc[UR4][R4.64+0x2c] ;  /* 0x00002c04040b7981 */ /* 0x002f28000c1e1900 */
[----:B----4-:R-:W-:Y:S04]  /*0510*/  STG.E desc[UR4][R2.64+0x2c], R11 ;  /* 0x00002c0b02007986 */ /* 0x010fe8000c101904 */
[----:B--2---:R-:W2:Y:S01]  /*0520*/  LDG.E R13, desc[UR4][R4.64+0x30] ;  /* 0x00003004040d7981 */ /* 0x004ea2000c1e1900 */
[----:B------:R-:W-:-:S04]  /*0530*/  IADD3 R7, PT, PT, R7, 0x10, RZ ;  /* 0x0000001007077810 */ /* 0x000fc80007ffe0ff */
[----:B------:R-:W-:Y:S01]  /*0540*/  ISETP.GE.AND P1, PT, R7, R6, PT ;  /* 0x000000060700720c */ /* 0x000fe20003f26270 */
[----:B--2---:R-:W-:Y:S04]  /*0550*/  STG.E desc[UR4][R2.64+0x30], R13 ;  /* 0x0000300d02007986 */ /* 0x004fe8000c101904 */
[----:B---3--:R1:W2:Y:S01]  /*0560*/  LDG.E R15, desc[UR4][R4.64+0x34] ;  /* 0x00003404040f7981 */ /* 0x0082a2000c1e1900 */
[----:B------:R-:W-:Y:S02]  /*0570*/  IADD3 R8, P3, PT, R4, 0x40, RZ ;  /* 0x0000004004087810 */ /* 0x000fe40007f7e0ff */
[----:B------:R-:W-:-:S03]  /*0580*/  IADD3 R10, P2, PT, R2, 0x40, RZ ;  /* 0x00000040020a7810 */ /* 0x000fc60007f5e0ff */
[----:B0-----:R-:W-:Y:S02]  /*0590*/  IMAD.X R9, RZ, RZ, R5, P3 ;  /* 0x000000ffff097224 */ /* 0x001fe400018e0605 */
[----:B------:R-:W-:Y:S02]  /*05a0*/  IMAD.X R17, RZ, RZ, R3, P2 ;  /* 0x000000ffff117224 */ /* 0x000fe400010e0603 */
[----:B-1----:R-:W-:Y:S01]  /*05b0*/  IMAD.MOV.U32 R4, RZ, RZ, R8 ;  /* 0x000000ffff047224 */ /* 0x002fe200078e0008 */
[----:B------:R-:W-:Y:S01]  /*05c0*/  MOV R5, R9 ;  /* 0x0000000900057202 */ /* 0x000fe20000000f00 */
[----:B--2---:R0:W-:Y:S02]  /*05d0*/  STG.E desc[UR4][R2.64+0x34], R15 ;  /* 0x0000340f02007986 */ /* 0x0041e4000c101904 */
[----:B0-----:R-:W-:Y:S02]  /*05e0*/  IMAD.MOV.U32 R2, RZ, RZ, R10 ;  /* 0x000000ffff027224 */ /* 0x001fe400078e000a */
[----:B------:R-:W-:Y:S01]  /*05f0*/  IMAD.MOV.U32 R3, RZ, RZ, R17 ;  /* 0x000000ffff037224 */ /* 0x000fe200078e0011 */
[----:B------:R-:W-:Y:S06]  /*0600*/  @!P1 BRA `(.L_x_3) ;  /* 0xfffffffc00549947 */ /* 0x000fec000383ffff */
.L_x_2:
[----:B------:R-:W-:-:S04]  /*0610*/  IADD3 R6, PT, PT, R0, -R7, RZ ;  /* 0x8000000700067210 */ /* 0x000fc80007ffe0ff */
[----:B------:R-:W-:-:S13]  /*0620*/  ISETP.GT.AND P1, PT, R6, 0x4, PT ;  /* 0x000000040600780c */ /* 0x000fda0003f24270 */
[----:B------:R-:W-:Y:S05]  /*0630*/  @!P1 BRA `(.L_x_4) ;  /* 0x0000000000689947 */ /* 0x000fea0003800000 */
[----:B------:R-:W2:Y:S04]  /*0640*/  LDG.E R9, desc[UR4][R4.64+-0x8] ;  /* 0xfffff80404097981 */ /* 0x000ea8000c1e1900 */
[----:B--2---:R0:W-:Y:S04]  /*0650*/  STG.E desc[UR4][R2.64+-0x8], R9 ;  /* 0xfffff80902007986 */ /* 0x0041e8000c101904 */
[----:B------:R-:W2:Y:S04]  /*0660*/  LDG.E R11, desc[UR4][R4.64+-0x4] ;  /* 0xfffffc04040b7981 */ /* 0x000ea8000c1e1900 */
[----:B--2---:R1:W-:Y:S04]  /*0670*/  STG.E desc[UR4][R2.64+-0x4], R11 ;  /* 0xfffffc0b02007986 */ /* 0x0043e8000c101904 */
[----:B------:R-:W2:Y:S04]  /*0680*/  LDG.E R13, desc[UR4][R4.64] ;  /* 0x00000004040d7981 */ /* 0x000ea8000c1e1900 */
[----:B--2---:R-:W-:Y:S04]  /*0690*/  STG.E desc[UR4][R2.64], R13 ;  /* 0x0000000d02007986 */ /* 0x004fe8000c101904 */
[----:B------:R-:W2:Y:S04]  /*06a0*/  LDG.E R15, desc[UR4][R4.64+0x4] ;  /* 0x00000404040f7981 */ /* 0x000ea8000c1e1900 */
[----:B--2---:R2:W-:Y:S04]  /*06b0*/  STG.E desc[UR4][R2.64+0x4], R15 ;  /* 0x0000040f02007986 */ /* 0x0045e8000c101904 */
[----:B------:R-:W3:Y:S04]  /*06c0*/  LDG.E R17, desc[UR4][R4.64+0x8] ;  /* 0x0000080404117981 */ /* 0x000ee8000c1e1900 */
[----:B---3--:R-:W-:Y:S04]  /*06d0*/  STG.E desc[UR4][R2.64+0x8], R17 ;  /* 0x0000081102007986 */ /* 0x008fe8000c101904 */
[----:B------:R-:W3:Y:S04]  /*06e0*/  LDG.E R19, desc[UR4][R4.64+0xc] ;  /* 0x00000c0404137981 */ /* 0x000ee8000c1e1900 */
[----:B---3--:R-:W-:Y:S04]  /*06f0*/  STG.E desc[UR4][R2.64+0xc], R19 ;  /* 0x00000c1302007986 */ /* 0x008fe8000c101904 */
[----:B0-----:R-:W3:Y:S01]  /*0700*/  LDG.E R9, desc[UR4][R4.64+0x10] ;  /* 0x0000100404097981 */ /* 0x001ee2000c1e1900 */
[----:B------:R-:W-:-:S02]  /*0710*/  IADD3 R8, P1, PT, R2, 0x20, RZ ;  /* 0x0000002002087810 */ /* 0x000fc40007f3e0ff */
[----:B------:R-:W-:Y:S01]  /*0720*/  IADD3 R6, P2, PT, R4, 0x20, RZ ;  /* 0x0000002004067810 */ /* 0x000fe20007f5e0ff */
[----:B---3--:R-:W-:Y:S04]  /*0730*/  STG.E desc[UR4][R2.64+0x10], R9 ;  /* 0x0000100902007986 */ /* 0x008fe8000c101904 */
[----:B-1----:R0:W3:Y:S01]  /*0740*/  LDG.E R11, desc[UR4][R4.64+0x14] ;  /* 0x00001404040b7981 */ /* 0x0020e2000c1e1900 */
[----:B--2---:R-:W-:Y:S01]  /*0750*/  IMAD.X R15, RZ, RZ, R3, P1 ;  /* 0x000000ffff0f7224 */ /* 0x004fe200008e0603 */
[----:B------:R-:W-:Y:S01]  /*0760*/  PLOP3.LUT P0, PT, PT, PT, PT, 0x8, 0x80 ;  /* 0x000000000080781c */ /* 0x000fe20003f0e170 */
[----:B------:R-:W-:Y:S01]  /*0770*/  IMAD.X R13, RZ, RZ, R5, P2 ;  /* 0x000000ffff0d7224 */ /* 0x000fe200010e0605 */
[----:B------:R-:W-:Y:S01]  /*0780*/  IADD3 R7, PT, PT, R7, 0x8, RZ ;  /* 0x0000000807077810 */ /* 0x000fe20007ffe0ff */
[----:B0-----:R-:W-:-:S02]  /*0790*/  IMAD.MOV.U32 R4, RZ, RZ, R6 ;  /* 0x000000ffff047224 */ /* 0x001fc400078e0006 */
[----:B------:R-:W-:Y:S01]  /*07a0*/  IMAD.MOV.U32 R5, RZ, RZ, R13 ;  /* 0x000000ffff057224 */ /* 0x000fe200078e000d */
[----:B---3--:R0:W-:Y:S02]  /*07b0*/  STG.E desc[UR4][R2.64+0x14], R11 ;  /* 0x0000140b02007986 */ /* 0x0081e4000c101904 */
[----:B0-----:R-:W-:Y:S01]  /*07c0*/  MOV R2, R8 ;  /* 0x0000000800027202 */ /* 0x001fe20000000f00 */
[----:B------:R-:W-:-:S07]  /*07d0*/  IMAD.MOV.U32 R3, RZ, RZ, R15 ;  /* 0x000000ffff037224 */ /* 0x000fce00078e000f */
.L_x_4:
[----:B------:R-:W-:-:S13]  /*07e0*/  ISETP.LT.OR P0, PT, R7, R0, P0 ;  /* 0x000000000700720c */ /* 0x000fda0000701670 */
[----:B------:R-:W-:Y:S05]  /*07f0*/  @!P0 EXIT ;  /* 0x000000000000894d */ /* 0x000fea0003800000 */
[----:B------:R-:W2:Y:S04]  /*0800*/  LDG.E R7, desc[UR4][R4.64+-0x8] ;  /* 0xfffff80404077981 */ /* 0x000ea8000c1e1900 */
[----:B--2---:R-:W-:Y:S04]  /*0810*/  STG.E desc[UR4][R2.64+-0x8], R7 ;  /* 0xfffff80702007986 */ /* 0x004fe8000c101904 */
[----:B------:R-:W2:Y:S04]  /*0820*/  LDG.E R9, desc[UR4][R4.64+-0x4] ;  /* 0xfffffc0404097981 */ /* 0x000ea8000c1e1900 */
[----:B--2---:R-:W-:Y:S04]  /*0830*/  STG.E desc[UR4][R2.64+-0x4], R9 ;  /* 0xfffffc0902007986 */ /* 0x004fe8000c101904 */
[----:B------:R-:W2:Y:S04]  /*0840*/  LDG.E R11, desc[UR4][R4.64] ;  /* 0x00000004040b7981 */ /* 0x000ea8000c1e1900 */
[----:B--2---:R-:W-:Y:S04]  /*0850*/  STG.E desc[UR4][R2.64], R11 ;  /* 0x0000000b02007986 */ /* 0x004fe8000c101904 */
[----:B------:R-:W2:Y:S04]  /*0860*/  LDG.E R13, desc[UR4][R4.64+0x4] ;  /* 0x00000404040d7981 */ /* 0x000ea8000c1e1900 */
[----:B--2---:R-:W-:Y:S01]  /*0870*/  STG.E desc[UR4][R2.64+0x4], R13 ;  /* 0x0000040d02007986 */ /* 0x004fe2000c101904 */
[----:B------:R-:W-:Y:S05]  /*0880*/  EXIT ;  /* 0x000000000000794d */ /* 0x000fea0003800000 */
.L_x_5:
[----:B------:R-:W-:-:S00]  /*0890*/  BRA `(.L_x_5) ;  /* 0xfffffffc00fc7947 */ /* 0x000fc0000383ffff */
[----:B------:R-:W-:-:S00]  /*08a0*/  NOP ;  /* 0x0000000000007918 */ /* 0x000fc00000000000 */
        /* <DEDUP_REMOVED lines=13> */
.L_x_61:


//--------------------- .text._Z7get_U_kPfS_ii    --------------------------
	.section	.text._Z7get_U_kPfS_ii,"ax",@progbits
	.align	128
        .global         _Z7get_U_kPfS_ii
        .type           _Z7get_U_kPfS_ii,@function
        .size           _Z7get_U_kPfS_ii,(.L_x_62 - _Z7get_U_kPfS_ii)
        .other          _Z7get_U_kPfS_ii,@"STO_CUDA_ENTRY STV_DEFAULT"
_Z7get_U_kPfS_ii:
.text._Z7get_U_kPfS_ii:
        /* <DEDUP_REMOVED lines=26> */
.L_x_7:
        /* <DEDUP_REMOVED lines=13> */
.L_x_6:
        /* <DEDUP_REMOVED lines=15> */
.L_x_9:
        /* <DEDUP_REMOVED lines=43> */
.L_x_8:
        /* <DEDUP_REMOVED lines=29> */
.L_x_10:
        /* <DEDUP_REMOVED lines=11> */
.L_x_11:
        /* <DEDUP_REMOVED lines=15> */
.L_x_62:


//--------------------- .text._Z7get_S_kPfS_ii    --------------------------
	.section	.text._Z7get_S_kPfS_ii,"ax",@progbits
	.align	128
        .global         _Z7get_S_kPfS_ii
        .type           _Z7get_S_kPfS_ii,@function
        .size           _Z7get_S_kPfS_ii,(.L_x_63 - _Z7get_S_kPfS_ii)
        .other          _Z7get_S_kPfS_ii,@"STO_CUDA_ENTRY STV_DEFAULT"
_Z7get_S_kPfS_ii:
.text._Z7get_S_kPfS_ii:
[----:B------:R-:W-:Y:S01]  /*0000*/  LDC R1, c[0x0][0x37c] ;  /* 0x0000df00ff017b82 */ /* 0x000fe20000000800 */
[----:B------:R-:W0:Y:S01]  /*0010*/  S2R R10, SR_CTAID.X ;  /* 0x00000000000a7919 */ /* 0x000e220000002500 */
[----:B------:R-:W0:Y:S02]  /*0020*/  LDCU UR4, c[0x0][0x390] ;  /* 0x00007200ff0477ac */ /* 0x000e240008000800 */
[----:B0-----:R-:W-:-:S13]  /*0030*/  ISETP.GE.AND P0, PT, R10, UR4, PT ;  /* 0x000000040a007c0c */ /* 0x001fda000bf06270 */
[----:B------:R-:W-:Y:S05]  /*0040*/  @P0 EXIT ;  /* 0x000000000000094d */ /* 0x000fea0003800000 */
[----:B------:R-:W0:Y:S02]  /*0050*/  LDC R0, c[0x0][0x394] ;  /* 0x0000e500ff007b82 */ /* 0x000e240000000800 */
[----:B0-----:R-:W-:-:S13]  /*0060*/  ISETP.GE.AND P0, PT, R0, 0x1, PT ;  /* 0x000000010000780c */ /* 0x001fda0003f06270 */
[----:B------:R-:W-:Y:S05]  /*0070*/  @!P0 EXIT ;  /* 0x000000000000894d */ /* 0x000fea0003800000 */
[----:B------:R-:W-:Y:S01]  /*0080*/  IMAD R9, R10, R0, RZ ;  /* 0x000000000a097224 */ /* 0x000fe200078e02ff */
[----:B------:R-:W0:Y:S01]  /*0090*/  LDC.64 R2, c[0x0][0x380] ;  /* 0x0000e000ff027b82 */ /* 0x000e220000000a00 */
[----:B------:R-:W1:Y:S02]  /*00a0*/  LDCU.64 UR4, c[0x0][0x358] ;  /* 0x00006b00ff0477ac */ /* 0x000e640008000a00 */
[----:B------:R-:W-:-:S05]  /*00b0*/  IMAD.IADD R0, R9, 0x1, R0 ;  /* 0x0000000109007824 */ /* 0x000fca00078e0200 */
[----:B------:R-:W-:-:S05]  /*00c0*/  VIADDMNMX R4, R9, 0x1, R0, !PT ;  /* 0x0000000109047846 */ /* 0x000fca0007800100 */
[----:B------:R-:W-:Y:S02]  /*00d0*/  IMAD.IADD R5, R4, 0x1, -R9 ;  /* 0x0000000104057824 */ /* 0x000fe400078e0a09 */
[----:B------:R-:W-:-:S03]  /*00e0*/  IMAD.IADD R6, R9, 0x1, -R4 ;  /* 0x0000000109067824 */ /* 0x000fc600078e0a04 */
[----:B------:R-:W-:Y:S02]  /*00f0*/  LOP3.LUT P1, R4, R5, 0x3, RZ, 0xc0, !PT ;  /* 0x0000000305047812 */ /* 0x000fe4000782c0ff */
[----:B------:R-:W-:Y:S02]  /*0100*/  ISETP.GT.U32.AND P0, PT, R6, -0x4, PT ;  /* 0xfffffffc0600780c */ /* 0x000fe40003f04070 */
[----:B------:R-:W-:Y:S01]  /*0110*/  MOV R5, R9 ;  /* 0x0000000900057202 */ /* 0x000fe20000000f00 */
[----:B0-----:R-:W-:-:S08]  /*0120*/  IMAD.WIDE.U32 R2, R10, 0x4, R2 ;  /* 0x000000040a027825 */ /* 0x001fd000078e0002 */
[----:B-1----:R-:W-:Y:S05]  /*0130*/  @!P1 BRA `(.L_x_12) ;  /* 0x00000000003c9947 */ /* 0x002fea0003800000 */
[----:B------:R-:W0:Y:S01]  /*0140*/  LDC.64 R6, c[0x0][0x388] ;  /* 0x0000e200ff067b82 */ /* 0x000e220000000a00 */
[C-C-:B------:R-:W-:Y:S02]  /*0150*/  IMAD.IADD R5, R9.reuse, 0x1, R4.reuse ;  /* 0x0000000109057824 */ /* 0x140fe400078e0204 */
[----:B------:R-:W-:Y:S02]  /*0160*/  IMAD.MOV R8, RZ, RZ, -R4 ;  /* 0x000000ffff087224 */ /* 0x000fe400078e0a04 */
[----:B------:R-:W-:Y:S02]  /*0170*/  IMAD.MOV R4, RZ, RZ, -R10 ;  /* 0x000000ffff047224 */ /* 0x000fe400078e0a0a */
[----:B0-----:R-:W-:-:S07]  /*0180*/  IMAD.WIDE.U32 R6, R9, 0x4, R6 ;  /* 0x0000000409067825 */ /* 0x001fce00078e0006 */
.L_x_13:
[----:B------:R-:W-:Y:S01]  /*0190*/  ISETP.NE.AND P1, PT, R4, RZ, PT ;  /* 0x000000ff0400720c */ /* 0x000fe20003f25270 */
[----:B------:R-:W-:-:S12]  /*01a0*/  HFMA2 R11, -RZ, RZ, 0, 0 ;  /* 0x00000000ff0b7431 */ /* 0x000fd800000001ff */
[----:B------:R-:W2:Y:S01]  /*01b0*/  @!P1 LDG.E R11, desc[UR4][R2.64] ;  /* 0x00000004020b9981 */ /* 0x000ea2000c1e1900 */
[----:B------:R-:W-:Y:S02]  /*01c0*/  VIADD R8, R8, 0x1 ;  /* 0x0000000108087836 */ /* 0x000fe40000000000 */
[----:B------:R-:W-:-:S03]  /*01d0*/  VIADD R4, R4, 0x1 ;  /* 0x0000000104047836 */ /* 0x000fc60000000000 */
[----:B------:R-:W-:Y:S01]  /*01e0*/  ISETP.NE.AND P2, PT, R8, RZ, PT ;  /* 0x000000ff0800720c */ /* 0x000fe20003f45270 */
[----:B--2---:R0:W-:Y:S02]  /*01f0*/  STG.E desc[UR4][R6.64], R11 ;  /* 0x0000000b06007986 */ /* 0x0041e4000c101904 */
[----:B0-----:R-:W-:-:S05]  /*0200*/  IADD3 R6, P1, PT, R6, 0x4, RZ ;  /* 0x0000000406067810 */ /* 0x001fca0007f3e0ff */
[----:B------:R-:W-:-:S05]  /*0210*/  IMAD.X R7, RZ, RZ, R7, P1 ;  /* 0x000000ffff077224 */ /* 0x000fca00008e0607 */
[----:B------:R-:W-:Y:S05]  /*0220*/  @P2 BRA `(.L_x_13) ;  /* 0xfffffffc00d82947 */ /* 0x000fea000383ffff */
.L_x_12:
[----:B------:R-:W-:Y:S05]  /*0230*/  @P0 EXIT ;  /* 0x000000000000094d */ /* 0x000fea0003800000 */
[----:B------:R-:W-:Y:S02]  /*0240*/  IADD3 R4, PT, PT, R0, -R5, RZ ;  /* 0x8000000500047210 */ /* 0x000fe40007ffe0ff */
[----:B------:R-:W-:Y:S02]  /*0250*/  PLOP3.LUT P0, PT, PT, PT, PT, 0x80, 0x8 ;  /* 0x000000000008781c */ /* 0x000fe40003f0f070 */
[----:B------:R-:W-:Y:S01]  /*0260*/  ISETP.GT.AND P1, PT, R4, 0xc, PT ;  /* 0x0000000c0400780c */ /* 0x000fe20003f24270 */
[----:B------:R-:W-:-:S04]  /*0270*/  IMAD.IADD R4, R9, 0x1, R10 ;  /* 0x0000000109047824 */ /* 0x000fc800078e020a */
[----:B------:R-:W-:-:S08]  /*0280*/  IMAD.IADD R8, R5, 0x1, -R4 ;  /* 0x0000000105087824 */ /* 0x000fd000078e0a04 */
[----:B------:R-:W-:Y:S05]  /*0290*/  @!P1 BRA `(.L_x_14) ;  /* 0x0000000400989947 */ /* 0x000fea0003800000 */
[----:B------:R-:W0:Y:S01]  /*02a0*/  LDC.64 R6, c[0x0][0x388] ;  /* 0x0000e200ff067b82 */ /* 0x000e220000000a00 */
[----:B------:R-:W-:Y:S01]  /*02b0*/  PLOP3.LUT P0, PT, PT, PT, PT, 0x8, 0x80 ;  /* 0x000000000080781c */ /* 0x000fe20003f0e170 */
[----:B------:R-:W-:-:S12]  /*02c0*/  VIADD R10, R0, 0xfffffff4 ;  /* 0xfffffff4000a7836 */ /* 0x000fd80000000000 */
.L_x_24:
[----:B------:R-:W-:Y:S01]  /*02d0*/  ISETP.NE.AND P1, PT, R8, RZ, PT ;  /* 0x000000ff0800720c */ /* 0x000fe20003f25270 */
[----:B------:R-:W-:-:S12]  /*02e0*/  HFMA2 R9, -RZ, RZ, 0, 0 ;  /* 0x00000000ff097431 */ /* 0x000fd800000001ff */
[----:B--2---:R-:W2:Y:S01]  /*02f0*/  @!P1 LDG.E R9, desc[UR4][R2.64] ;  /* 0x0000000402099981 */ /* 0x004ea2000c1e1900 */
[C---:B------:R-:W-:Y:S02]  /*0300*/  VIADD R11, R5.reuse, 0x1 ;  /* 0x00000001050b7836 */ /* 0x040fe40000000000 */
[C---:B------:R-:W-:Y:S02]  /*0310*/  VIADD R13, R5.reuse, 0x2 ;  /* 0x00000002050d7836 */ /* 0x040fe40000000000 */
[----:B------:R-:W-:Y:S01]  /*0320*/  VIADD R15, R5, 0x3 ;  /* 0x00000003050f7836 */ /* 0x000fe20000000000 */
[-C--:B------:R-:W-:Y:S02]  /*0330*/  ISETP.NE.AND P1, PT, R11, R4.reuse, PT ;  /* 0x000000040b00720c */ /* 0x080fe40003f25270 */
[-C--:B------:R-:W-:Y:S01]  /*0340*/  ISETP.NE.AND P2, PT, R13, R4.reuse, PT ;  /* 0x000000040d00720c */ /* 0x080fe20003f45270 */
[----:B0-----:R-:W-:Y:S01]  /*0350*/  IMAD.WIDE.U32 R12, R5, 0x4, R6 ;  /* 0x00000004050c7825 */ /* 0x001fe200078e0006 */
[----:B------:R-:W-:-:S02]  /*0360*/  ISETP.NE.AND P3, PT, R15, R4, PT ;  /* 0x000000040f00720c */ /* 0x000fc40003f65270 */
[----:B------:R-:W-:Y:S02]  /*0370*/  MOV R11, RZ ;  /* 0x000000ff000b7202 */ /* 0x000fe40000000f00 */
[----:B--2---:R0:W-:Y:S05]  /*0380*/  STG.E desc[UR4][R12.64], R9 ;  /* 0x000000090c007986 */ /* 0x0041ea000c101904 */
[----:B-1-34-:R-:W-:Y:S05]  /*0390*/  @P1 BRA `(.L_x_15) ;  /* 0x0000000000041947 */ /* 0x01afea0003800000 */
[----:B------:R1:W5:Y:S02]  /*03a0*/  LDG.E R11, desc[UR4][R2.64] ;  /* 0x00000004020b7981 */ /* 0x000364000c1e1900 */
.L_x_15:
[----:B-----5:R2:W-:Y:S01]  /*03b0*/  STG.E desc[UR4][R12.64+0x4], R11 ;  /* 0x0000040b0c007986 */ /* 0x0205e2000c101904 */
[----:B------:R-:W-:Y:S02]  /*03c0*/  IMAD.MOV.U32 R17, RZ, RZ, RZ ;  /* 0x000000ffff117224 */ /* 0x000fe400078e00ff */
[----:B0-----:R-:W-:Y:S01]  /*03d0*/  IMAD.MOV.U32 R9, RZ, RZ, RZ ;  /* 0x000000ffff097224 */ /* 0x001fe200078e00ff */
[----:B------:R-:W-:Y:S06]  /*03e0*/  @P2 BRA `(.L_x_16) ;  /* 0x0000000000042947 */ /* 0x000fec0003800000 */
[----:B------:R0:W5:Y:S02]  /*03f0*/  LDG.E R9, desc[UR4][R2.64] ;  /* 0x0000000402097981 */ /* 0x000164000c1e1900 */
.L_x_16:
[----:B-----5:R3:W-:Y:S04]  /*0400*/  STG.E desc[UR4][R12.64+0x8], R9 ;  /* 0x000008090c007986 */ /* 0x0207e8000c101904 */
[----:B------:R-:W4:Y:S01]  /*0410*/  @!P3 LDG.E R17, desc[UR4][R2.64] ;  /* 0x000000040211b981 */ /* 0x000f22000c1e1900 */
[----:B--2---:R-:W-:Y:S02]  /*0420*/  VIADD R11, R8, 0x4 ;  /* 0x00000004080b7836 */ /* 0x004fe40000000000 */
[----:B------:R-:W-:-:S03]  /*0430*/  HFMA2 R21, -RZ, RZ, 0, 0 ;  /* 0x00000000ff157431 */ /* 0x000fc600000001ff */
[----:B------:R-:W-:Y:S01]  /*0440*/  ISETP.NE.AND P1, PT, R11, RZ, PT ;  /* 0x000000ff0b00720c */ /* 0x000fe20003f25270 */
[C---:B------:R-:W-:Y:S02]  /*0450*/  VIADD R11, R5.reuse, 0x5 ;  /* 0x00000005050b7836 */ /* 0x040fe40000000000 */
[----:B------:R-:W-:Y:S01]  /*0460*/  VIADD R15, R5, 0x6 ;  /* 0x00000006050f7836 */ /* 0x000fe20000000000 */
[----:B----4-:R2:W-:Y:S09]  /*0470*/  STG.E desc[UR4][R12.64+0xc], R17 ;  /* 0x00000c110c007986 */ /* 0x0105f2000c101904 */
[----:B------:R-:W4:Y:S01]  /*0480*/  @!P1 LDG.E R21, desc[UR4][R2.64] ;  /* 0x0000000402159981 */ /* 0x000f22000c1e1900 */
[-C--:B------:R-:W-:Y:S01]  /*0490*/  ISETP.NE.AND P1, PT, R11, R4.reuse, PT ;  /* 0x000000040b00720c */ /* 0x080fe20003f25270 */
[----:B------:R-:W-:Y:S01]  /*04a0*/  VIADD R23, R5, 0x4 ;  /* 0x0000000405177836 */ /* 0x000fe20000000000 */
[----:B------:R-:W-:Y:S01]  /*04b0*/  ISETP.NE.AND P2, PT, R15, R4, PT ;  /* 0x000000040f00720c */ /* 0x000fe20003f45270 */
[----:B---3--:R-:W-:Y:S01]  /*04c0*/  IMAD.MOV.U32 R9, RZ, RZ, RZ ;  /* 0x000000ffff097224 */ /* 0x008fe200078e00ff */
[----:B------:R-:W-:Y:S01]  /*04d0*/  IADD3 R19, PT, PT, R5, 0x7, RZ ;  /* 0x0000000705137810 */ /* 0x000fe20007ffe0ff */
[----:B------:R-:W-:-:S03]  /*04e0*/  IMAD.WIDE.U32 R14, R23, 0x4, R6 ;  /* 0x00000004170e7825 */ /* 0x000fc600078e0006 */
[----:B------:R-:W-:Y:S02]  /*04f0*/  ISETP.NE.AND P3, PT, R19, R4, PT ;  /* 0x000000041300720c */ /* 0x000fe40003f65270 */
[----:B----4-:R2:W-:Y:S03]  /*0500*/  STG.E desc[UR4][R14.64], R21 ;  /* 0x000000150e007986 */ /* 0x0105e6000c101904 */
[----:B------:R-:W-:Y:S08]  /*0510*/  @P1 BRA `(.L_x_17) ;  /* 0x0000000000041947 */ /* 0x000ff00003800000 */
[----:B------:R3:W5:Y:S02]  /*0520*/  LDG.E R9, desc[UR4][R2.64] ;  /* 0x0000000402097981 */ /* 0x000764000c1e1900 */
.L_x_17:
[----:B-----5:R4:W-:Y:S01]  /*0530*/  STG.E desc[UR4][R14.64+0x4], R9 ;  /* 0x000004090e007986 */ /* 0x0209e2000c101904 */
[----:B------:R-:W-:Y:S01]  /*0540*/  IMAD.MOV.U32 R19, RZ, RZ, RZ ;  /* 0x000000ffff137224 */ /* 0x000fe200078e00ff */
[----:B--2---:R-:W-:Y:S01]  /*0550*/  MOV R17, RZ ;  /* 0x000000ff00117202 */ /* 0x004fe20000000f00 */
[----:B------:R-:W-:Y:S06]  /*0560*/  @P2 BRA `(.L_x_18) ;  /* 0x0000000000042947 */ /* 0x000fec0003800000 */
[----:B------:R2:W5:Y:S02]  /*0570*/  LDG.E R17, desc[UR4][R2.64] ;  /* 0x0000000402117981 */ /* 0x000564000c1e1900 */
.L_x_18:
[----:B-----5:R0:W-:Y:S04]  /*0580*/  STG.E desc[UR4][R14.64+0x8], R17 ;  /* 0x000008110e007986 */ /* 0x0201e8000c101904 */
[----:B------:R-:W3:Y:S01]  /*0590*/  @!P3 LDG.E R19, desc[UR4][R2.64] ;  /* 0x000000040213b981 */ /* 0x000ee2000c1e1900 */
[----:B----4-:R-:W-:Y:S02]  /*05a0*/  VIADD R9, R8, 0x8 ;  /* 0x0000000808097836 */ /* 0x010fe40000000000 */
[----:B------:R-:W-:-:S03]  /*05b0*/  IMAD.MOV.U32 R21, RZ, RZ, RZ ;  /* 0x000000ffff157224 */ /* 0x000fc600078e00ff */
[----:B------:R-:W-:Y:S01]  /*05c0*/  ISETP.NE.AND P1, PT, R9, RZ, PT ;  /* 0x000000ff0900720c */ /* 0x000fe20003f25270 */
[C---:B------:R-:W-:Y:S01]  /*05d0*/  VIADD R9, R5.reuse, 0x9 ;  /* 0x0000000905097836 */ /* 0x040fe20000000000 */
[----:B------:R-:W-:Y:S01]  /*05e0*/  IADD3 R23, PT, PT, R5, 0x8, RZ ;  /* 0x0000000805177810 */ /* 0x000fe20007ffe0ff */
[----:B---3--:R0:W-:Y:S10]  /*05f0*/  STG.E desc[UR4][R14.64+0xc], R19 ;  /* 0x00000c130e007986 */ /* 0x0081f4000c101904 */
[----:B------:R-:W3:Y:S01]  /*0600*/  @!P1 LDG.E R21, desc[UR4][R2.64] ;  /* 0x0000000402159981 */ /* 0x000ee2000c1e1900 */
[----:B------:R-:W-:Y:S01]  /*0610*/  ISETP.NE.AND P1, PT, R9, R4, PT ;  /* 0x000000040900720c */ /* 0x000fe20003f25270 */
[C---:B------:R-:W-:Y:S01]  /*0620*/  VIADD R11, R5.reuse, 0xa ;  /* 0x0000000a050b7836 */ /* 0x040fe20000000000 */
[----:B------:R-:W-:Y:S01]  /*0630*/  IADD3 R13, PT, PT, R5, 0xb, RZ ;  /* 0x0000000b050d7810 */ /* 0x000fe20007ffe0ff */
[----:B------:R-:W-:-:S03]  /*0640*/  IMAD.MOV.U32 R9, RZ, RZ, RZ ;  /* 0x000000ffff097224 */ /* 0x000fc600078e00ff */
[-C--:B------:R-:W-:Y:S01]  /*0650*/  ISETP.NE.AND P3, PT, R13, R4.reuse, PT ;  /* 0x000000040d00720c */ /* 0x080fe20003f65270 */
[----:B------:R-:W-:Y:S01]  /*0660*/  IMAD.WIDE.U32 R12, R23, 0x4, R6 ;  /* 0x00000004170c7825 */ /* 0x000fe200078e0006 */
[----:B------:R-:W-:-:S04]  /*0670*/  ISETP.NE.AND P2, PT, R11, R4, PT ;  /* 0x000000040b00720c */ /* 0x000fc80003f45270 */
[----:B---3--:R0:W-:Y:S01]  /*0680*/  STG.E desc[UR4][R12.64], R21 ;  /* 0x000000150c007986 */ /* 0x0081e2000c101904 */
[----:B------:R-:W-:Y:S08]  /*0690*/  @P1 BRA `(.L_x_19) ;  /* 0x0000000000041947 */ /* 0x000ff00003800000 */
[----:B------:R3:W5:Y:S02]  /*06a0*/  LDG.E R9, desc[UR4][R2.64] ;  /* 0x0000000402097981 */ /* 0x000764000c1e1900 */
.L_x_19:
[----:B-----5:R4:W-:Y:S01]  /*06b0*/  STG.E desc[UR4][R12.64+0x4], R9 ;  /* 0x000004090c007986 */ /* 0x0209e2000c101904 */
[----:B0-----:R-:W-:Y:S01]  /*06c0*/  IMAD.MOV.U32 R17, RZ, RZ, RZ ;  /* 0x000000ffff117224 */ /* 0x001fe200078e00ff */
[----:B------:R-:W-:Y:S01]  /*06d0*/  MOV R15, RZ ;  /* 0x000000ff000f7202 */ /* 0x000fe20000000f00 */
[----:B------:R-:W-:Y:S06]  /*06e0*/  @P2 BRA `(.L_x_20) ;  /* 0x0000000000042947 */ /* 0x000fec0003800000 */
[----:B------:R0:W5:Y:S02]  /*06f0*/  LDG.E R15, desc[UR4][R2.64] ;  /* 0x00000004020f7981 */ /* 0x000164000c1e1900 */
.L_x_20:
[----:B-----5:R1:W-:Y:S04]  /*0700*/  STG.E desc[UR4][R12.64+0x8], R15 ;  /* 0x0000080f0c007986 */ /* 0x0203e8000c101904 */
[----:B------:R-:W2:Y:S01]  /*0710*/  @!P3 LDG.E R17, desc[UR4][R2.64] ;  /* 0x000000040211b981 */ /* 0x000ea2000c1e1900 */
[----:B----4-:R-:W-:Y:S02]  /*0720*/  VIADD R9, R8, 0xc ;  /* 0x0000000c08097836 */ /* 0x010fe40000000000 */
[----:B------:R-:W-:-:S03]  /*0730*/  IMAD.MOV.U32 R19, RZ, RZ, RZ ;  /* 0x000000ffff137224 */ /* 0x000fc600078e00ff */
[----:B------:R-:W-:Y:S01]  /*0740*/  ISETP.NE.AND P1, PT, R9, RZ, PT ;  /* 0x000000ff0900720c */ /* 0x000fe20003f25270 */
[C---:B------:R-:W-:Y:S01]  /*0750*/  VIADD R9, R5.reuse, 0xd ;  /* 0x0000000d05097836 */ /* 0x040fe20000000000 */
[----:B------:R-:W-:Y:S01]  /*0760*/  IADD3 R21, PT, PT, R5, 0xc, RZ ;  /* 0x0000000c05157810 */ /* 0x000fe20007ffe0ff */
[----:B--2---:R2:W-:Y:S10]  /*0770*/  STG.E desc[UR4][R12.64+0xc], R17 ;  /* 0x00000c110c007986 */ /* 0x0045f4000c101904 */
[----:B------:R-:W4:Y:S01]  /*0780*/  @!P1 LDG.E R19, desc[UR4][R2.64] ;  /* 0x0000000402139981 */ /* 0x000f22000c1e1900 */
[----:B------:R-:W-:Y:S01]  /*0790*/  ISETP.NE.AND P1, PT, R9, R4, PT ;  /* 0x000000040900720c */ /* 0x000fe20003f25270 */
[----:B------:R-:W-:-:S02]  /*07a0*/  VIADD R11, R5, 0xe ;  /* 0x0000000e050b7836 */ /* 0x000fc40000000000 */
[----:B-1----:R-:W-:-:S03]  /*07b0*/  IMAD.WIDE.U32 R14, R21, 0x4, R6 ;  /* 0x00000004150e7825 */ /* 0x002fc600078e0006 */
[----:B------:R-:W-:Y:S01]  /*07c0*/  ISETP.NE.AND P2, PT, R11, R4, PT ;  /* 0x000000040b00720c */ /* 0x000fe20003f45270 */
[----:B------:R-:W-:Y:S02]  /*07d0*/  HFMA2 R11, -RZ, RZ, 0, 0 ;  /* 0x00000000ff0b7431 */ /* 0x000fe400000001ff */
[----:B------:R-:W-:Y:S01]  /*07e0*/  IMAD.MOV.U32 R9, RZ, RZ, RZ ;  /* 0x000000ffff097224 */ /* 0x000fe200078e00ff */
[----:B----4-:R2:W-:Y:S03]  /*07f0*/  STG.E desc[UR4][R14.64], R19 ;  /* 0x000000130e007986 */ /* 0x0105e6000c101904 */
[----:B------:R-:W-:Y:S06]  /*0800*/  @P1 BRA `(.L_x_21) ;  /* 0x0000000000041947 */ /* 0x000fec0003800000 */
[----:B------:R1:W5:Y:S02]  /*0810*/  LDG.E R9, desc[UR4][R2.64] ;  /* 0x0000000402097981 */ /* 0x000364000c1e1900 */
.L_x_21:
[----:B-----5:R4:W-:Y:S01]  /*0820*/  STG.E desc[UR4][R14.64+0x4], R9 ;  /* 0x000004090e007986 */ /* 0x0209e2000c101904 */
[----:B------:R-:W-:Y:S05]  /*0830*/  @P2 BRA `(.L_x_22) ;  /* 0x0000000000042947 */ /* 0x000fea0003800000 */
[----:B------:R0:W5:Y:S02]  /*0840*/  LDG.E R11, desc[UR4][R2.64] ;  /* 0x00000004020b7981 */ /* 0x000164000c1e1900 */
.L_x_22:
[----:B----4-:R-:W-:Y:S01]  /*0850*/  VIADD R9, R5, 0xf ;  /* 0x0000000f05097836 */ /* 0x010fe20000000000 */
[----:B-----5:R4:W-:Y:S04]  /*0860*/  STG.E desc[UR4][R14.64+0x8], R11 ;  /* 0x0000080b0e007986 */ /* 0x0209e8000c101904 */
[----:B------:R-:W-:Y:S02]  /*0870*/  ISETP.NE.AND P1, PT, R9, R4, PT ;  /* 0x000000040900720c */ /* 0x000fe40003f25270 */
[----:B------:R-:W-:-:S11]  /*0880*/  MOV R9, RZ ;  /* 0x000000ff00097202 */ /* 0x000fd60000000f00 */
[----:B----4-:R-:W-:Y:S05]  /*0890*/  @P1 BRA `(.L_x_23) ;  /* 0x0000000000041947 */ /* 0x010fea0003800000 */
[----:B------:R4:W5:Y:S02]  /*08a0*/  LDG.E R9, desc[UR4][R2.64] ;  /* 0x0000000402097981 */ /* 0x000964000c1e1900 */
.L_x_23:
[----:B------:R-:W-:Y:S01]  /*08b0*/  VIADD R5, R5, 0x10 ;  /* 0x0000001005057836 */ /* 0x000fe20000000000 */
[----:B-----5:R0:W-:Y:S01]  /*08c0*/  STG.E desc[UR4][R14.64+0xc], R9 ;  /* 0x00000c090e007986 */ /* 0x0201e2000c101904 */
[----:B------:R-:W-:-:S03]  /*08d0*/  VIADD R8, R8, 0x10 ;  /* 0x0000001008087836 */ /* 0x000fc60000000000 */
[----:B------:R-:W-:-:S13]  /*08e0*/  ISETP.GE.AND P1, PT, R5, R10, PT ;  /* 0x0000000a0500720c */ /* 0x000fda0003f26270 */
[----:B0-----:R-:W-:Y:S05]  /*08f0*/  @!P1 BRA `(.L_x_24) ;  /* 0xfffffff800749947 */ /* 0x001fea000383ffff */
.L_x_14:
[----:B------:R-:W-:-:S04]  /*0900*/  IADD3 R6, PT, PT, R0, -R5, RZ ;  /* 0x8000000500067210 */ /* 0x000fc80007ffe0ff */
[----:B------:R-:W-:-:S13]  /*0910*/  ISETP.GT.AND P1, PT, R6, 0x4, PT ;  /* 0x000000040600780c */ /* 0x000fda0003f24270 */
[----:B------:R-:W-:Y:S05]  /*0920*/  @!P1 BRA `(.L_x_25) ;  /* 0x0000000000bc9947 */ /* 0x000fea0003800000 */
[----:B------:R-:W-:Y:S01]  /*0930*/  ISETP.NE.AND P0, PT, R8, RZ, PT ;  /* 0x000000ff0800720c */ /* 0x000fe20003f05270 */
[----:B--2---:R-:W-:Y:S01]  /*0940*/  IMAD.MOV.U32 R13, RZ, RZ, RZ ;  /* 0x000000ffff0d7224 */ /* 0x004fe200078e00ff */
[----:B------:R-:W0:Y:S11]  /*0950*/  LDC.64 R6, c[0x0][0x388] ;  /* 0x0000e200ff067b82 */ /* 0x000e360000000a00 */
[----:B------:R-:W2:Y:S01]  /*0960*/  @!P0 LDG.E R13, desc[UR4][R2.64] ;  /* 0x00000004020d8981 */ /* 0x000ea2000c1e1900 */
[----:B------:R-:W-:-:S02]  /*0970*/  VIADD R9, R5, 0x1 ;  /* 0x0000000105097836 */ /* 0x000fc40000000000 */
[----:B------:R-:W-:-:S03]  /*0980*/  HFMA2 R15, -RZ, RZ, 0, 0 ;  /* 0x00000000ff0f7431 */ /* 0x000fc600000001ff */
[----:B------:R-:W-:Y:S01]  /*0990*/  ISETP.NE.AND P0, PT, R9, R4, PT ;  /* 0x000000040900720c */ /* 0x000fe20003f05270 */
[----:B0-----:R-:W-:-:S05]  /*09a0*/  IMAD.WIDE.U32 R10, R5, 0x4, R6 ;  /* 0x00000004050a7825 */ /* 0x001fca00078e0006 */
[----:B--2---:R0:W-:Y:S07]  /*09b0*/  STG.E desc[UR4][R10.64], R13 ;  /* 0x0000000d0a007986 */ /* 0x0041ee000c101904 */
[----:B------:R-:W2:Y:S01]  /*09c0*/  @!P0 LDG.E R15, desc[UR4][R2.64] ;  /* 0x00000004020f8981 */ /* 0x000ea2000c1e1900 */
[----:B------:R-:W-:Y:S02]  /*09d0*/  VIADD R9, R5, 0x2 ;  /* 0x0000000205097836 */ /* 0x000fe40000000000 */
[----:B------:R-:W-:-:S03]  /*09e0*/  IMAD.MOV.U32 R17, RZ, RZ, RZ ;  /* 0x000000ffff117224 */ /* 0x000fc600078e00ff */
[-C--:B------:R-:W-:Y:S02]  /*09f0*/  ISETP.NE.AND P0, PT, R9, R4.reuse, PT ;  /* 0x000000040900720c */ /* 0x080fe40003f05270 */
[----:B------:R-:W-:Y:S01]  /*0a00*/  IADD3 R9, PT, PT, R5, 0x3, RZ ;  /* 0x0000000305097810 */ /* 0x000fe20007ffe0ff */
[----:B--2---:R2:W-:Y:S10]  /*0a10*/  STG.E desc[UR4][R10.64+0x4], R15 ;  /* 0x0000040f0a007986 */ /* 0x0045f4000c101904 */
[----:B------:R-:W5:Y:S01]  /*0a20*/  @!P0 LDG.E R17, desc[UR4][R2.64] ;  /* 0x0000000402118981 */ /* 0x000f62000c1e1900 */
[----:B------:R-:W-:Y:S01]  /*0a30*/  ISETP.NE.AND P0, PT, R9, R4, PT ;  /* 0x000000040900720c */ /* 0x000fe20003f05270 */
[----:B------:R-:W-:-:S02]  /*0a40*/  IMAD.MOV.U32 R9, RZ, RZ, RZ ;  /* 0x000000ffff097224 */ /* 0x000fc400078e00ff */
[----:B------:R-:W-:Y:S01]  /*0a50*/  VIADD R8, R8, 0x4 ;  /* 0x0000000408087836 */ /* 0x000fe20000000000 */
[----:B-----5:R-:W-:Y:S09]  /*0a60*/  STG.E desc[UR4][R10.64+0x8], R17 ;  /* 0x000008110a007986 */ /* 0x020ff2000c101904 */
[----:B------:R-:W5:Y:S01]  /*0a70*/  @!P0 LDG.E R9, desc[UR4][R2.64] ;  /* 0x0000000402098981 */ /* 0x000f62000c1e1900 */
[----:B------:R-:W-:-:S02]  /*0a80*/  ISETP.NE.AND P0, PT, R8, RZ, PT ;  /* 0x000000ff0800720c */ /* 0x000fc40003f05270 */
[----:B0-----:R-:W-:Y:S01]  /*0a90*/  MOV R13, RZ ;  /* 0x000000ff000d7202 */ /* 0x001fe20000000f00 */
[----:B------:R-:W-:-:S04]  /*0aa0*/  VIADD R19, R5, 0x4 ;  /* 0x0000000405137836 */ /* 0x000fc80000000000 */
[----:B------:R-:W-:Y:S01]  /*0ab0*/  VIADD R5, R19, 0x1 ;  /* 0x0000000113057836 */ /* 0x000fe20000000000 */
[----:B-----5:R0:W-:Y:S05]  /*0ac0*/  STG.E desc[UR4][R10.64+0xc], R9 ;  /* 0x00000c090a007986 */ /* 0x0201ea000c101904 */
[----:B------:R-:W5:Y:S01]  /*0ad0*/  @!P0 LDG.E R13, desc[UR4][R2.64] ;  /* 0x00000004020d8981 */ /* 0x000f62000c1e1900 */
[----:B------:R-:W-:Y:S01]  /*0ae0*/  ISETP.NE.AND P0, PT, R5, R4, PT ;  /* 0x000000040500720c */ /* 0x000fe20003f05270 */
[----:B--2---:R-:W-:Y:S02]  /*0af0*/  HFMA2 R15, -RZ, RZ, 0, 0 ;  /* 0x00000000ff0f7431 */ /* 0x004fe400000001ff */
[----:B------:R-:W-:-:S04]  /*0b00*/  IMAD.WIDE.U32 R6, R19, 0x4, R6 ;  /* 0x0000000413067825 */ /* 0x000fc800078e0006 */
[----:B------:R-:W-:Y:S01]  /*0b10*/  VIADD R5, R19, 0x2 ;  /* 0x0000000213057836 */ /* 0x000fe20000000000 */
[----:B-----5:R2:W-:Y:S05]  /*0b20*/  STG.E desc[UR4][R6.64], R13 ;  /* 0x0000000d06007986 */ /* 0x0205ea000c101904 */
[----:B------:R-:W5:Y:S01]  /*0b30*/  @!P0 LDG.E R15, desc[UR4][R2.64] ;  /* 0x00000004020f8981 */ /* 0x000f62000c1e1900 */
[-C--:B------:R-:W-:Y:S01]  /*0b40*/  ISETP.NE.AND P0, PT, R5, R4.reuse, PT ;  /* 0x000000040500720c */ /* 0x080fe20003f05270 */
[----:B0-----:R-:W-:Y:S01]  /*0b50*/  IMAD.MOV.U32 R9, RZ, RZ, RZ ;  /* 0x000000ffff097224 */ /* 0x001fe200078e00ff */
[----:B------:R-:W-:Y:S01]  /*0b60*/  IADD3 R5, PT, PT, R19, 0x3, RZ ;  /* 0x0000000313057810 */ /* 0x000fe20007ffe0ff */
[----:B-----5:R2:W-:Y:S10]  /*0b70*/  STG.E desc[UR4][R6.64+0x4], R15 ;  /* 0x0000040f06007986 */ /* 0x0205f4000c101904 */
[----:B------:R-:W5:Y:S01]  /*0b80*/  @!P0 LDG.E R9, desc[UR4][R2.64] ;  /* 0x0000000402098981 */ /* 0x000f62000c1e1900 */
[----:B------:R-:W-:Y:S01]  /*0b90*/  ISETP.NE.AND P0, PT, R5, R4, PT ;  /* 0x000000040500720c */ /* 0x000fe20003f05270 */
[----:B------:R-:W-:-:S02]  /*0ba0*/  IMAD.MOV.U32 R11, RZ, RZ, RZ ;  /* 0x000000ffff0b7224 */ /* 0x000fc400078e00ff */
[----:B-----5:R2:W-:Y:S10]  /*0bb0*/  STG.E desc[UR4][R6.64+0x8], R9 ;  /* 0x0000080906007986 */ /* 0x0205f4000c101904 */
[----:B------:R-:W-:Y:S05]  /*0bc0*/  @P0 BRA `(.L_x_26) ;  /* 0x0000000000040947 */ /* 0x000fea0003800000 */
[----:B------:R0:W5:Y:S02]  /*0bd0*/  LDG.E R11, desc[UR4][R2.64] ;  /* 0x00000004020b7981 */ /* 0x000164000c1e1900 */
.L_x_26:
[----:B-----5:R0:W-:Y:S01]  /*0be0*/  STG.E desc[UR4][R6.64+0xc], R11 ;  /* 0x00000c0b06007986 */ /* 0x0201e2000c101904 */
[----:B------:R-:W-:Y:S01]  /*0bf0*/  PLOP3.LUT P0, PT, PT, PT, PT, 0x8, 0x80 ;  /* 0x000000000080781c */ /* 0x000fe20003f0e170 */
[----:B------:R-:W-:Y:S01]  /*0c00*/  VIADD R8, R8, 0x4 ;  /* 0x0000000408087836 */ /* 0x000fe20000000000 */
[----:B------:R-:W-:-:S11]  /*0c10*/  IADD3 R5, PT, PT, R19, 0x4, RZ ;  /* 0x0000000413057810 */ /* 0x000fd60007ffe0ff */
.L_x_25:
[----:B------:R-:W-:-:S13]  /*0c20*/  ISETP.LT.OR P0, PT, R5, R0, P0 ;  /* 0x000000000500720c */ /* 0x000fda0000701670 */
[----:B------:R-:W-:Y:S05]  /*0c30*/  @!P0 EXIT ;  /* 0x000000000000894d */ /* 0x000fea0003800000 */
[----:B------:R-:W-:Y:S01]  /*0c40*/  ISETP.NE.AND P0, PT, R8, RZ, PT ;  /* 0x000000ff0800720c */ /* 0x000fe20003f05270 */
[----:B--2---:R-:W-:Y:S01]  /*0c50*/  IMAD.MOV.U32 R15, RZ, RZ, RZ ;  /* 0x000000ffff0f7224 */ /* 0x004fe200078e00ff */
[----:B0-----:R-:W0:Y:S11]  /*0c60*/  LDC.64 R6, c[0x0][0x388] ;  /* 0x0000e200ff067b82 */ /* 0x001e360000000a00 */
[----:B------:R-:W2:Y:S01]  /*0c70*/  @!P0 LDG.E R15, desc[UR4][R2.64] ;  /* 0x00000004020f8981 */ /* 0x000ea2000c1e1900 */
[C---:B------:R-:W-:Y:S01]  /*0c80*/  VIADD R9, R5.reuse, 0x1 ;  /* 0x0000000105097836 */ /* 0x040fe20000000000 */
[C---:B------:R-:W-:Y:S01]  /*0c90*/  IADD3 R11, PT, PT, R5.reuse, 0x2, RZ ;  /* 0x00000002050b7810 */ /* 0x040fe20007ffe0ff */
[----:B------:R-:W-:-:S03]  /*0ca0*/  VIADD R13, R5, 0x3 ;  /* 0x00000003050d7836 */ /* 0x000fc60000000000 */
[-C--:B------:R-:W-:Y:S02]  /*0cb0*/  ISETP.NE.AND P0, PT, R9, R4.reuse, PT ;  /* 0x000000040900720c */ /* 0x080fe40003f05270 */
[-C--:B------:R-:W-:Y:S02]  /*0cc0*/  ISETP.NE.AND P1, PT, R11, R4.reuse, PT ;  /* 0x000000040b00720c */ /* 0x080fe40003f25270 */
[----:B------:R-:W-:Y:S01]  /*0cd0*/  ISETP.NE.AND P2, PT, R13, R4, PT ;  /* 0x000000040d00720c */ /* 0x000fe20003f45270 */
[----:B0-----:R-:W-:-:S04]  /*0ce0*/  IMAD.WIDE.U32 R4, R5, 0x4, R6 ;  /* 0x0000000405047825 */ /* 0x001fc800078e0006 */
[----:B------:R-:W-:Y:S01]  /*0cf0*/  IMAD.MOV.U32 R7, RZ, RZ, RZ ;  /* 0x000000ffff077224 */ /* 0x000fe200078e00ff */
[----:B--2---:R0:W-:Y:S03]  /*0d00*/  STG.E desc[UR4][R4.64], R15 ;  /* 0x0000000f04007986 */ /* 0x0041e6000c101904 */
[----:B------:R-:W-:Y:S05]  /*0d10*/  @P0 BRA `(.L_x_27) ;  /* 0x0000000000040947 */ /* 0x000fea0003800000 */
[----:B------:R2:W5:Y:S02]  /*0d20*/  LDG.E R7, desc[UR4][R2.64] ;  /* 0x0000000402077981 */ /* 0x000564000c1e1900 */
.L_x_27:
[----:B-----5:R0:W-:Y:S01]  /*0d30*/  STG.E desc[UR4][R4.64+0x4], R7 ;  /* 0x0000040704007986 */ /* 0x0201e2000c101904 */
[----:B------:R-:W-:Y:S01]  /*0d40*/  MOV R11, RZ ;  /* 0x000000ff000b7202 */ /* 0x000fe20000000f00 */
[----:B------:R-:W-:Y:S01]  /*0d50*/  IMAD.MOV.U32 R9, RZ, RZ, RZ ;  /* 0x000000ffff097224 */ /* 0x000fe200078e00ff */
[----:B------:R-:W-:Y:S06]  /*0d60*/  @P1 BRA `(.L_x_28) ;  /* 0x0000000000041947 */ /* 0x000fec0003800000 */
[----:B------:R0:W5:Y:S02]  /*0d70*/  LDG.E R9, desc[UR4][R2.64] ;  /* 0x0000000402097981 */ /* 0x000164000c1e1900 */
.L_x_28:
[----:B-----5:R0:W-:Y:S01]  /*0d80*/  STG.E desc[UR4][R4.64+0x8], R9 ;  /* 0x0000080904007986 */ /* 0x0201e2000c101904 */
[----:B------:R-:W-:Y:S05]  /*0d90*/  @P2 BRA `(.L_x_29) ;  /* 0x0000000000042947 */ /* 0x000fea0003800000 */
[----:B------:R0:W5:Y:S02]  /*0da0*/  LDG.E R11, desc[UR4][R2.64] ;  /* 0x00000004020b7981 */ /* 0x000164000c1e1900 */
.L_x_29:
[----:B-----5:R-:W-:Y:S01]  /*0db0*/  STG.E desc[UR4][R4.64+0xc], R11 ;  /* 0x00000c0b04007986 */ /* 0x020fe2000c101904 */
[----:B------:R-:W-:Y:S05]  /*0dc0*/  EXIT ;  /* 0x000000000000794d */ /* 0x000fea0003800000 */
.L_x_30:
        /* <DEDUP_REMOVED lines=11> */
.L_x_63:


//--------------------- .text._Z5get_xPfS_S_S_ii  --------------------------
	.section	.text._Z5get_xPfS_S_S_ii,"ax",@progbits
	.align	128
        .global         _Z5get_xPfS_S_S_ii
        .type           _Z5get_xPfS_S_S_ii,@function
        .size           _Z5get_xPfS_S_S_ii,(.L_x_60 - _Z5get_xPfS_S_S_ii)
        .other          _Z5get_xPfS_S_S_ii,@"STO_CUDA_ENTRY STV_DEFAULT"
_Z5get_xPfS_S_S_ii:
.text._Z5get_xPfS_S_S_ii:
[----:B------:R-:W-:Y:S01]  /*0000*/  LDC R1, c[0x0][0x37c] ;  /* 0x0000df00ff017b82 */ /* 0x000fe20000000800 */
[----:B------:R-:W0:Y:S07]  /*0010*/  S2R R8, SR_CTAID.X ;  /* 0x0000000000087919 */ /* 0x000e2e0000002500 */
[----:B------:R-:W1:Y:S02]  /*0020*/  LDC.64 R2, c[0x0][0x3a0] ;  /* 0x0000e800ff027b82 */ /* 0x000e640000000a00 */
[----:B-1----:R-:W-:-:S04]  /*0030*/  ISETP.GE.AND P0, PT, R3, 0x1, PT ;  /* 0x000000010300780c */ /* 0x002fc80003f06270 */
[----:B0-----:R-:W-:-:S13]  /*0040*/  ISETP.GE.OR P0, PT, R8, R2, !P0 ;  /* 0x000000020800720c */ /* 0x001fda0004706670 */
[----:B------:R-:W-:Y:S05]  /*0050*/  @P0 EXIT ;  /* 0x000000000000094d */ /* 0x000fea0003800000 */
[----:B------:R-:W0:Y:S01]  /*0060*/  LDC.64 R12, c[0x0][0x380] ;  /* 0x0000e000ff0c7b82 */ /* 0x000e220000000a00 */
[----:B------:R-:W1:Y:S01]  /*0070*/  LDCU.64 UR8, c[0x0][0x358] ;  /* 0x00006b00ff0877ac */ /* 0x000e620008000a00 */
[----:B0-----:R-:W-:-:S05]  /*0080*/  IMAD.WIDE.U32 R12, R8, 0x4, R12 ;  /* 0x00000004080c7825 */ /* 0x001fca00078e000c */
[----:B-1----:R0:W5:Y:S01]  /*0090*/  LDG.E R25, desc[UR8][R12.64] ;  /* 0x000000080c197981 */ /* 0x002162000c1e1900 */
[C---:B------:R-:W-:Y:S01]  /*00a0*/  ISETP.GE.U32.AND P0, PT, R3.reuse, 0x8, PT ;  /* 0x000000080300780c */ /* 0x040fe20003f06070 */
[----:B------:R-:W-:Y:S01]  /*00b0*/  HFMA2 R7, -RZ, RZ, 0, 0 ;  /* 0x00000000ff077431 */ /* 0x000fe200000001ff */
[----:B------:R-:W-:-:S11]  /*00c0*/  LOP3.LUT R6, R3, 0x7, RZ, 0xc0, !PT ;  /* 0x0000000703067812 */ /* 0x000fd600078ec0ff */
[----:B0-----:R-:W-:Y:S05]  /*00d0*/  @!P0 BRA `(.L_x_31) ;  /* 0x0000000800a08947 */ /* 0x001fea0003800000 */
[----:B------:R-:W0:Y:S01]  /*00e0*/  LDCU.64 UR6, c[0x0][0x388] ;  /* 0x00007100ff0677ac */ /* 0x000e220008000a00 */
[----:B------:R-:W1:Y:S01]  /*00f0*/  LDC R4, c[0x0][0x3a0] ;  /* 0x0000e800ff047b82 */ /* 0x000e620000000800 */
[----:B------:R-:W-:Y:S01]  /*0100*/  LOP3.LUT R7, R3, 0x7ffffff8, RZ, 0xc0, !PT ;  /* 0x7ffffff803077812 */ /* 0x000fe200078ec0ff */
[----:B------:R-:W2:Y:S01]  /*0110*/  LDCU.64 UR4, c[0x0][0x390] ;  /* 0x00007200ff0477ac */ /* 0x000ea20008000a00 */
[----:B------:R-:W-:Y:S02]  /*0120*/  MOV R5, R8 ;  /* 0x0000000800057202 */ /* 0x000fe40000000f00 */
[----:B------:R-:W-:-:S03]  /*0130*/  IADD3 R3, PT, PT, -R7, RZ, RZ ;  /* 0x000000ff07037210 */ /* 0x000fc60007ffe1ff */
[----:B------:R-:W3:Y:S01]  /*0140*/  LDC.64 R14, c[0x0][0x398] ;  /* 0x0000e600ff0e7b82 */ /* 0x000ee20000000a00 */
[----:B0-----:R-:W-:Y:S02]  /*0150*/  UIADD3 UR6, UP0, UPT, UR6, 0x10, URZ ;  /* 0x0000001006067890 */ /* 0x001fe4000ff1e0ff */
[----:B--2---:R-:W-:Y:S02]  /*0160*/  UIADD3 UR4, UP1, UPT, UR4, 0x10, URZ ;  /* 0x0000001004047890 */ /* 0x004fe4000ff3e0ff */
[----:B------:R-:W-:Y:S02]  /*0170*/  UIADD3.X UR7, UPT, UPT, URZ, UR7, URZ, UP0, !UPT ;  /* 0x00000007ff077290 */ /* 0x000fe400087fe4ff */
[----:B------:R-:W-:Y:S01]  /*0180*/  MOV R18, UR6 ;  /* 0x0000000600127c02 */ /* 0x000fe20008000f00 */
[----:B------:R-:W-:Y:S01]  /*0190*/  UIADD3.X UR5, UPT, UPT, URZ, UR5, URZ, UP1, !UPT ;  /* 0x00000005ff057290 */ /* 0x000fe20008ffe4ff */
[----:B------:R-:W-:Y:S02]  /*01a0*/  MOV R16, UR4 ;  /* 0x0000000400107c02 */ /* 0x000fe40008000f00 */
[----:B------:R-:W-:-:S03]  /*01b0*/  MOV R19, UR7 ;  /* 0x0000000700137c02 */ /* 0x000fc60008000f00 */
[----:B------:R-:W-:-:S07]  /*01c0*/  MOV R17, UR5 ;  /* 0x0000000500117c02 */ /* 0x000fce0008000f00 */
.L_x_40:
[----:B------:R-:W2:Y:S01]  /*01d0*/  LDG.E R22, desc[UR8][R16.64+-0x10] ;  /* 0xfffff00810167981 */ /* 0x000ea2000c1e1900 */
[----:B---3--:R-:W-:-:S03]  /*01e0*/  IMAD.WIDE R26, R5, 0x4, R14 ;  /* 0x00000004051a7825 */ /* 0x008fc600078e020e */
[----:B------:R-:W3:Y:S04]  /*01f0*/  LDG.E R0, desc[UR8][R18.64+-0x10] ;  /* 0xfffff00812007981 */ /* 0x000ee8000c1e1900 */
[----:B------:R-:W3:Y:S01]  /*0200*/  LDG.E R9, desc[UR8][R26.64] ;  /* 0x000000081a097981 */ /* 0x000ee2000c1e1900 */
[----:B--2---:R-:W0:Y:S01]  /*0210*/  MUFU.RCP R11, R22 ;  /* 0x00000016000b7308 */ /* 0x004e220000001000 */
[----:B---3--:R-:W-:-:S07]  /*0220*/  FMUL R0, R0, R9 ;  /* 0x0000000900007220 */ /* 0x008fce0000400000 */
[----:B------:R-:W2:Y:S01]  /*0230*/  FCHK P0, R0, R22 ;  /* 0x0000001600007302 */ /* 0x000ea20000000000 */
[----:B0-----:R-:W-:-:S04]  /*0240*/  FFMA R2, -R22, R11, 1 ;  /* 0x3f80000016027423 */ /* 0x001fc8000000010b */
[----:B------:R-:W-:-:S04]  /*0250*/  FFMA R11, R11, R2, R11 ;  /* 0x000000020b0b7223 */ /* 0x000fc8000000000b */
[----:B------:R-:W-:-:S04]  /*0260*/  FFMA R2, R0, R11, RZ ;  /* 0x0000000b00027223 */ /* 0x000fc800000000ff */
[----:B------:R-:W-:-:S04]  /*0270*/  FFMA R9, -R22, R2, R0 ;  /* 0x0000000216097223 */ /* 0x000fc80000000100 */
[----:B------:R-:W-:Y:S01]  /*0280*/  FFMA R2, R11, R9, R2 ;  /* 0x000000090b027223 */ /* 0x000fe20000000002 */
[----:B--2---:R-:W-:Y:S06]  /*0290*/  @!P0 BRA `(.L_x_32) ;  /* 0x00000000000c8947 */ /* 0x004fec0003800000 */
[----:B------:R-:W-:-:S07]  /*02a0*/  MOV R10, 0x2c0 ;  /* 0x000002c0000a7802 */ /* 0x000fce0000000f00 */
[----:B-1---5:R-:W-:Y:S05]  /*02b0*/  CALL.REL.NOINC `($__internal_0_$__cuda_sm3x_div_rn_noftz_f32_slowpath) ;  /* 0x0000001000e07944 */ /* 0x022fea0003c00000 */
[----:B------:R-:W-:-:S07]  /*02c0*/  MOV R2, R0 ;  /* 0x0000000000027202 */ /* 0x000fce0000000f00 */
.L_x_32:
[----:B-----5:R-:W-:-:S05]  /*02d0*/  FADD R25, R2, R25 ;  /* 0x0000001902197221 */ /* 0x020fca0000000000 */
[----:B------:R0:W-:Y:S04]  /*02e0*/  STG.E desc[UR8][R12.64], R25 ;  /* 0x000000190c007986 */ /* 0x0001e8000c101908 */
[----:B------:R-:W2:Y:S01]  /*02f0*/  LDG.E R22, desc[UR8][R16.64+-0xc] ;  /* 0xfffff40810167981 */ /* 0x000ea2000c1e1900 */
[----:B-1----:R-:W-:-:S03]  /*0300*/  IMAD.WIDE R26, R4, 0x4, R26 ;  /* 0x00000004041a7825 */ /* 0x002fc600078e021a */
[----:B------:R-:W3:Y:S04]  /*0310*/  LDG.E R0, desc[UR8][R18.64+-0xc] ;  /* 0xfffff40812007981 */ /* 0x000ee8000c1e1900 */
[----:B------:R-:W3:Y:S01]  /*0320*/  LDG.E R9, desc[UR8][R26.64] ;  /* 0x000000081a097981 */ /* 0x000ee2000c1e1900 */
[----:B--2---:R-:W1:Y:S01]  /*0330*/  MUFU.RCP R11, R22 ;  /* 0x00000016000b7308 */ /* 0x004e620000001000 */
[----:B---3--:R-:W-:-:S07]  /*0340*/  FMUL R0, R0, R9 ;  /* 0x0000000900007220 */ /* 0x008fce0000400000 */
[----:B------:R-:W2:Y:S01]  /*0350*/  FCHK P0, R0, R22 ;  /* 0x0000001600007302 */ /* 0x000ea20000000000 */
[----:B-1----:R-:W-:-:S04]  /*0360*/  FFMA R2, -R22, R11, 1 ;  /* 0x3f80000016027423 */ /* 0x002fc8000000010b */
[----:B------:R-:W-:-:S04]  /*0370*/  FFMA R11, R11, R2, R11 ;  /* 0x000000020b0b7223 */ /* 0x000fc8000000000b */
[----:B------:R-:W-:-:S04]  /*0380*/  FFMA R2, R0, R11, RZ ;  /* 0x0000000b00027223 */ /* 0x000fc800000000ff */
[----:B------:R-:W-:-:S04]  /*0390*/  FFMA R9, -R22, R2, R0 ;  /* 0x0000000216097223 */ /* 0x000fc80000000100 */
[----:B------:R-:W-:Y:S01]  /*03a0*/  FFMA R2, R11, R9, R2 ;  /* 0x000000090b027223 */ /* 0x000fe20000000002 */
[----:B0-2---:R-:W-:Y:S06]  /*03b0*/  @!P0 BRA `(.L_x_33) ;  /* 0x00000000000c8947 */ /* 0x005fec0003800000 */
[----:B------:R-:W-:-:S07]  /*03c0*/  MOV R10, 0x3e0 ;  /* 0x000003e0000a7802 */ /* 0x000fce0000000f00 */
[----:B------:R-:W-:Y:S05]  /*03d0*/  CALL.REL.NOINC `($__internal_0_$__cuda_sm3x_div_rn_noftz_f32_slowpath) ;  /* 0x0000001000987944 */ /* 0x000fea0003c00000 */
[----:B------:R-:W-:-:S07]  /*03e0*/  MOV R2, R0 ;  /* 0x0000000000027202 */ /* 0x000fce0000000f00 */
.L_x_33:
[----:B------:R-:W-:-:S05]  /*03f0*/  FADD R25, R25, R2 ;  /* 0x0000000219197221 */ /* 0x000fca0000000000 */
[----:B------:R0:W-:Y:S04]  /*0400*/  STG.E desc[UR8][R12.64], R25 ;  /* 0x000000190c007986 */ /* 0x0001e8000c101908 */
[----:B------:R-:W2:Y:S01]  /*0410*/  LDG.E R22, desc[UR8][R16.64+-0x8] ;  /* 0xfffff80810167981 */ /* 0x000ea2000c1e1900 */
[----:B------:R-:W-:-:S03]  /*0420*/  IMAD.WIDE R26, R4, 0x4, R26 ;  /* 0x00000004041a7825 */ /* 0x000fc600078e021a */
        /* <DEDUP_REMOVED lines=14> */
.L_x_34:
        /* <DEDUP_REMOVED lines=18> */
.L_x_35:
        /* <DEDUP_REMOVED lines=18> */
.L_x_36:
        /* <DEDUP_REMOVED lines=18> */
.L_x_37:
        /* <DEDUP_REMOVED lines=18> */
.L_x_38:
        /* <DEDUP_REMOVED lines=18> */
.L_x_39:
[----:B------:R-:W-:Y:S01]  /*0ab0*/  FADD R25, R25, R2 ;  /* 0x0000000219197221 */ /* 0x000fe20000000000 */
[----:B------:R-:W-:Y:S02]  /*0ac0*/  IADD3 R3, PT, PT, R3, 0x8, RZ ;  /* 0x0000000803037810 */ /* 0x000fe40007ffe0ff */
[----:B------:R-:W-:Y:S02]  /*0ad0*/  IADD3 R18, P1, PT, R18, 0x20, RZ ;  /* 0x0000002012127810 */ /* 0x000fe40007f3e0ff */
[----:B------:R0:W-:Y:S01]  /*0ae0*/  STG.E desc[UR8][R12.64], R25 ;  /* 0x000000190c007986 */ /* 0x0001e2000c101908 */
[----:B------:R-:W-:Y:S02]  /*0af0*/  ISETP.NE.AND P0, PT, R3, RZ, PT ;  /* 0x000000ff0300720c */ /* 0x000fe40003f05270 */
[----:B------:R-:W-:Y:S02]  /*0b00*/  IADD3 R16, P2, PT, R16, 0x20, RZ ;  /* 0x0000002010107810 */ /* 0x000fe40007f5e0ff */
[----:B------:R-:W-:-:S02]  /*0b10*/  MOV R2, R4 ;  /* 0x0000000400027202 */ /* 0x000fc40000000f00 */
[----:B------:R-:W-:Y:S02]  /*0b20*/  IADD3.X R19, PT, PT, RZ, R19, RZ, P1, !PT ;  /* 0x00000013ff137210 */ /* 0x000fe40000ffe4ff */
[----:B------:R-:W-:Y:S02]  /*0b30*/  IADD3.X R17, PT, PT, RZ, R17, RZ, P2, !PT ;  /* 0x00000011ff117210 */ /* 0x000fe400017fe4ff */
[----:B------:R-:W-:-:S03]  /*0b40*/  LEA R5, R2, R5, 0x3 ;  /* 0x0000000502057211 */ /* 0x000fc600078e18ff */
[----:B0-----:R-:W-:Y:S05]  /*0b50*/  @P0 BRA `(.L_x_40) ;  /* 0xfffffff4009c0947 */ /* 0x001fea000383ffff */
.L_x_31:
[----:B------:R-:W-:-:S13]  /*0b60*/  ISETP.NE.AND P0, PT, R6, RZ, PT ;  /* 0x000000ff0600720c */ /* 0x000fda0003f05270 */
[----:B------:R-:W-:Y:S05]  /*0b70*/  @!P0 EXIT ;  /* 0x000000000000894d */ /* 0x000fea0003800000 */
[----:B------:R-:W0:Y:S01]  /*0b80*/  LDCU UR4, c[0x0][0x3a4] ;  /* 0x00007480ff0477ac */ /* 0x000e220008000800 */
[----:B------:R-:W-:Y:S01]  /*0b90*/  ISETP.GE.U32.AND P0, PT, R6, 0x4, PT ;  /* 0x000000040600780c */ /* 0x000fe20003f06070 */
[----:B0-----:R-:W-:-:S12]  /*0ba0*/  ULOP3.LUT UR4, UR4, 0x3, URZ, 0xc0, !UPT ;  /* 0x0000000304047892 */ /* 0x001fd8000f8ec0ff */
[----:B------:R-:W-:Y:S05]  /*0bb0*/  @!P0 BRA `(.L_x_41) ;  /* 0x0000000400588947 */ /* 0x000fea0003800000 */
[----:B------:R-:W0:Y:S08]  /*0bc0*/  LDC.64 R4, c[0x0][0x390] ;  /* 0x0000e400ff047b82 */ /* 0x000e300000000a00 */
[----:B------:R-:W1:Y:S08]  /*0bd0*/  LDC.64 R16, c[0x0][0x398] ;  /* 0x0000e600ff107b82 */ /* 0x000e700000000a00 */
[----:B------:R-:W2:Y:S01]  /*0be0*/  LDC.64 R14, c[0x0][0x388] ;  /* 0x0000e200ff0e7b82 */ /* 0x000ea20000000a00 */
[----:B0-----:R-:W-:-:S05]  /*0bf0*/  IMAD.WIDE.U32 R4, R7, 0x4, R4 ;  /* 0x0000000407047825 */ /* 0x001fca00078e0004 */
[----:B------:R-:W3:Y:S01]  /*0c00*/  LDG.E R11, desc[UR8][R4.64] ;  /* 0x00000008040b7981 */ /* 0x000ee2000c1e1900 */
[----:B------:R-:W-:-:S04]  /*0c10*/  IMAD R3, R7, R2, R8 ;  /* 0x0000000207037224 */ /* 0x000fc800078e0208 */
[----:B-1----:R-:W-:-:S05]  /*0c20*/  IMAD.WIDE R16, R3, 0x4, R16 ;  /* 0x0000000403107825 */ /* 0x002fca00078e0210 */
[----:B------:R-:W4:Y:S01]  /*0c30*/  LDG.E R3, desc[UR8][R16.64] ;  /* 0x0000000810037981 */ /* 0x000f22000c1e1900 */
[----:B--2---:R-:W-:-:S05]  /*0c40*/  IMAD.WIDE.U32 R14, R7, 0x4, R14 ;  /* 0x00000004070e7825 */ /* 0x004fca00078e000e */
[----:B------:R-:W4:Y:S01]  /*0c50*/  LDG.E R0, desc[UR8][R14.64] ;  /* 0x000000080e007981 */ /* 0x000f22000c1e1900 */
[----:B---3--:R-:W0:Y:S01]  /*0c60*/  MUFU.RCP R2, R11 ;  /* 0x0000000b00027308 */ /* 0x008e220000001000 */
[----:B----4-:R-:W-:Y:S01]  /*0c70*/  FMUL R0, R0, R3 ;  /* 0x0000000300007220 */ /* 0x010fe20000400000 */
[----:B0-----:R-:W-:-:S06]  /*0c80*/  FFMA R9, -R11, R2, 1 ;  /* 0x3f8000000b097423 */ /* 0x001fcc0000000102 */
[----:B------:R-:W0:Y:S01]  /*0c90*/  FCHK P0, R0, R11 ;  /* 0x0000000b00007302 */ /* 0x000e220000000000 */
[----:B------:R-:W-:-:S04]  /*0ca0*/  FFMA R9, R2, R9, R2 ;  /* 0x0000000902097223 */ /* 0x000fc80000000002 */
[----:B------:R-:W-:-:S04]  /*0cb0*/  FFMA R2, R0, R9, RZ ;  /* 0x0000000900027223 */ /* 0x000fc800000000ff */
[----:B------:R-:W-:-:S04]  /*0cc0*/  FFMA R3, -R11, R2, R0 ;  /* 0x000000020b037223 */ /* 0x000fc80000000100 */
[----:B------:R-:W-:Y:S01]  /*0cd0*/  FFMA R2, R9, R3, R2 ;  /* 0x0000000309027223 */ /* 0x000fe20000000002 */
[----:B0-----:R-:W-:Y:S06]  /*0ce0*/  @!P0 BRA `(.L_x_42) ;  /* 0x0000000000108947 */ /* 0x001fec0003800000 */
[----:B------:R-:W-:Y:S02]  /*0cf0*/  MOV R22, R11 ;  /* 0x0000000b00167202 */ /* 0x000fe40000000f00 */
[----:B------:R-:W-:-:S07]  /*0d00*/  MOV R10, 0xd20 ;  /* 0x00000d20000a7802 */ /* 0x000fce0000000f00 */
[----:B-----5:R-:W-:Y:S05]  /*0d10*/  CALL.REL.NOINC `($__internal_0_$__cuda_sm3x_div_rn_noftz_f32_slowpath) ;  /* 0x0000000800487944 */ /* 0x020fea0003c00000 */
[----:B------:R-:W-:-:S07]  /*0d20*/  MOV R2, R0 ;  /* 0x0000000000027202 */ /* 0x000fce0000000f00 */
.L_x_42:
[----:B------:R-:W0:Y:S01]  /*0d30*/  LDC R3, c[0x0][0x3a0] ;  /* 0x0000e800ff037b82 */ /* 0x000e220000000800 */
[----:B-----5:R-:W-:-:S05]  /*0d40*/  FADD R25, R25, R2 ;  /* 0x0000000219197221 */ /* 0x020fca0000000000 */
[----:B------:R1:W-:Y:S04]  /*0d50*/  STG.E desc[UR8][R12.64], R25 ;  /* 0x000000190c007986 */ /* 0x0003e8000c101908 */
[----:B------:R-:W2:Y:S04]  /*0d60*/  LDG.E R11, desc[UR8][R4.64+0x4] ;  /* 0x00000408040b7981 */ /* 0x000ea8000c1e1900 */
[----:B------:R-:W3:Y:S01]  /*0d70*/  LDG.E R0, desc[UR8][R14.64+0x4] ;  /* 0x000004080e007981 */ /* 0x000ee2000c1e1900 */
[----:B0-----:R-:W-:-:S05]  /*0d80*/  IMAD.WIDE R16, R3, 0x4, R16 ;  /* 0x0000000403107825 */ /* 0x001fca00078e0210 */
[----:B------:R-:W3:Y:S01]  /*0d90*/  LDG.E R3, desc[UR8][R16.64] ;  /* 0x0000000810037981 */ /* 0x000ee2000c1e1900 */
[----:B--2---:R-:W0:Y:S01]  /*0da0*/  MUFU.RCP R2, R11 ;  /* 0x0000000b00027308 */ /* 0x004e220000001000 */
[----:B---3--:R-:W-:Y:S01]  /*0db0*/  FMUL R0, R0, R3 ;  /* 0x0000000300007220 */ /* 0x008fe20000400000 */
[----:B0-----:R-:W-:-:S06]  /*0dc0*/  FFMA R9, -R11, R2, 1 ;  /* 0x3f8000000b097423 */ /* 0x001fcc0000000102 */
[----:B------:R-:W0:Y:S01]  /*0dd0*/  FCHK P0, R0, R11 ;  /* 0x0000000b00007302 */ /* 0x000e220000000000 */
[----:B------:R-:W-:-:S04]  /*0de0*/  FFMA R9, R2, R9, R2 ;  /* 0x0000000902097223 */ /* 0x000fc80000000002 */
[----:B------:R-:W-:-:S04]  /*0df0*/  FFMA R2, R0, R9, RZ ;  /* 0x0000000900027223 */ /* 0x000fc800000000ff */
[----:B------:R-:W-:-:S04]  /*0e00*/  FFMA R3, -R11, R2, R0 ;  /* 0x000000020b037223 */ /* 0x000fc80000000100 */
[----:B------:R-:W-:Y:S01]  /*0e10*/  FFMA R2, R9, R3, R2 ;  /* 0x0000000309027223 */ /* 0x000fe20000000002 */
[----:B01----:R-:W-:Y:S06]  /*0e20*/  @!P0 BRA `(.L_x_43) ;  /* 0x0000000000108947 */ /* 0x003fec0003800000 */
[----:B------:R-:W-:Y:S02]  /*0e30*/  MOV R22, R11 ;  /* 0x0000000b00167202 */ /* 0x000fe40000000f00 */
[----:B------:R-:W-:-:S07]  /*0e40*/  MOV R10, 0xe60 ;  /* 0x00000e60000a7802 */ /* 0x000fce0000000f00 */
[----:B------:R-:W-:Y:S05]  /*0e50*/  CALL.REL.NOINC `($__internal_0_$__cuda_sm3x_div_rn_noftz_f32_slowpath) ;  /* 0x0000000400f87944 */ /* 0x000fea0003c00000 */
[----:B------:R-:W-:-:S07]  /*0e60*/  MOV R2, R0 ;  /* 0x0000000000027202 */ /* 0x000fce0000000f00 */
.L_x_43:
[----:B------:R-:W0:Y:S01]  /*0e70*/  LDC R3, c[0x0][0x3a0] ;  /* 0x0000e800ff037b82 */ /* 0x000e220000000800 */
[----:B------:R-:W-:-:S05]  /*0e80*/  FADD R25, R25, R2 ;  /* 0x0000000219197221 */ /* 0x000fca0000000000 */
        /* <DEDUP_REMOVED lines=18> */
.L_x_44:
[----:B------:R-:W0:Y:S01]  /*0fb0*/  LDC R3, c[0x0][0x3a0] ;  /* 0x0000e800ff037b82 */ /* 0x000e220000000800 */
[----:B------:R-:W-:-:S05]  /*0fc0*/  FADD R25, R25, R2 ;  /* 0x0000000219197221 */ /* 0x000fca0000000000 */
[----:B------:R1:W-:Y:S04]  /*0fd0*/  STG.E desc[UR8][R12.64], R25 ;  /* 0x000000190c007986 */ /* 0x0003e8000c101908 */
[----:B------:R-:W2:Y:S04]  /*0fe0*/  LDG.E R5, desc[UR8][R4.64+0xc] ;  /* 0x00000c0804057981 */ /* 0x000ea8000c1e1900 */
[----:B------:R-:W3:Y:S01]  /*0ff0*/  LDG.E R0, desc[UR8][R14.64+0xc] ;  /* 0x00000c080e007981 */ /* 0x000ee2000c1e1900 */
[----:B0-----:R-:W-:-:S06]  /*1000*/  IMAD.WIDE R16, R3, 0x4, R16 ;  /* 0x0000000403107825 */ /* 0x001fcc00078e0210 */
        /* <DEDUP_REMOVED lines=14> */
.L_x_45:
[----:B------:R-:W-:Y:S01]  /*10f0*/  FADD R25, R25, R2 ;  /* 0x0000000219197221 */ /* 0x000fe20000000000 */
[----:B------:R-:W-:-:S04]  /*1100*/  IADD3 R7, PT, PT, R7, 0x4, RZ ;  /* 0x0000000407077810 */ /* 0x000fc80007ffe0ff */
[----:B------:R0:W-:Y:S03]  /*1110*/  STG.E desc[UR8][R12.64], R25 ;  /* 0x000000190c007986 */ /* 0x0001e6000c101908 */
.L_x_41:
[----:B------:R-:W-:-:S13]  /*1120*/  ISETP.NE.AND P0, PT, RZ, UR4, PT ;  /* 0x00000004ff007c0c */ /* 0x000fda000bf05270 */
[----:B------:R-:W-:Y:S05]  /*1130*/  @!P0 EXIT ;  /* 0x000000000000894d */ /* 0x000fea0003800000 */
[----:B------:R-:W-:-:S09]  /*1140*/  UISETP.NE.AND UP0, UPT, UR4, 0x1, UPT ;  /* 0x000000010400788c */ /* 0x000fd2000bf05270 */
[----:B------:R-:W-:Y:S05]  /*1150*/  BRA.U !UP0, `(.L_x_46) ;  /* 0x0000000108bc7547 */ /* 0x000fea000b800000 */
[----:B------:R-:W1:Y:S08]  /*1160*/  LDC.64 R4, c[0x0][0x390] ;  /* 0x0000e400ff047b82 */ /* 0x000e700000000a00 */
[----:B------:R-:W2:Y:S08]  /*1170*/  LDC R0, c[0x0][0x3a0] ;  /* 0x0000e800ff007b82 */ /* 0x000eb00000000800 */
[----:B------:R-:W3:Y:S08]  /*1180*/  LDC.64 R16, c[0x0][0x388] ;  /* 0x0000e200ff107b82 */ /* 0x000ef00000000a00 */
[----:B------:R-:W4:Y:S01]  /*1190*/  LDC.64 R14, c[0x0][0x398] ;  /* 0x0000e600ff0e7b82 */ /* 0x000f220000000a00 */
[----:B-1----:R-:W-:-:S05]  /*11a0*/  IMAD.WIDE.U32 R4, R7, 0x4, R4 ;  /* 0x0000000407047825 */ /* 0x002fca00078e0004 */
[----:B------:R-:W4:Y:S01]  /*11b0*/  LDG.E R11, desc[UR8][R4.64] ;  /* 0x00000008040b7981 */ /* 0x000f22000c1e1900 */
[C---:B--2---:R-:W-:Y:S02]  /*11c0*/  IMAD R3, R7.reuse, R0, R8 ;  /* 0x0000000007037224 */ /* 0x044fe400078e0208 */
[----:B---3--:R-:W-:-:S05]  /*11d0*/  IMAD.WIDE.U32 R16, R7, 0x4, R16 ;  /* 0x0000000407107825 */ /* 0x008fca00078e0010 */
[----:B------:R-:W2:Y:S01]  /*11e0*/  LDG.E R0, desc[UR8][R16.64] ;  /* 0x0000000810007981 */ /* 0x000ea2000c1e1900 */
[----:B----4-:R-:W-:-:S05]  /*11f0*/  IMAD.WIDE R14, R3, 0x4, R14 ;  /* 0x00000004030e7825 */ /* 0x010fca00078e020e */
[----:B------:R-:W2:Y:S01]  /*1200*/  LDG.E R3, desc[UR8][R14.64] ;  /* 0x000000080e037981 */ /* 0x000ea2000c1e1900 */
[----:B------:R-:W1:Y:S02]  /*1210*/  MUFU.RCP R2, R11 ;  /* 0x0000000b00027308 */ /* 0x000e640000001000 */
[----:B-1----:R-:W-:Y:S01]  /*1220*/  FFMA R9, -R11, R2, 1 ;  /* 0x3f8000000b097423 */ /* 0x002fe20000000102 */
[----:B--2---:R-:W-:-:S05]  /*1230*/  FMUL R0, R0, R3 ;  /* 0x0000000300007220 */ /* 0x004fca0000400000 */
[----:B------:R-:W1:Y:S01]  /*1240*/  FCHK P0, R0, R11 ;  /* 0x0000000b00007302 */ /* 0x000e620000000000 */
[----:B------:R-:W-:-:S04]  /*1250*/  FFMA R9, R2, R9, R2 ;  /* 0x0000000902097223 */ /* 0x000fc80000000002 */
[----:B------:R-:W-:-:S04]  /*1260*/  FFMA R2, R0, R9, RZ ;  /* 0x0000000900027223 */ /* 0x000fc800000000ff */
[----:B------:R-:W-:-:S04]  /*1270*/  FFMA R3, -R11, R2, R0 ;  /* 0x000000020b037223 */ /* 0x000fc80000000100 */
[----:B------:R-:W-:Y:S01]  /*1280*/  FFMA R2, R9, R3, R2 ;  /* 0x0000000309027223 */ /* 0x000fe20000000002 */
[----:B-1----:R-:W-:Y:S06]  /*1290*/  @!P0 BRA `(.L_x_47) ;  /* 0x0000000000108947 */ /* 0x002fec0003800000 */
[----:B------:R-:W-:Y:S02]  /*12a0*/  MOV R22, R11 ;  /* 0x0000000b00167202 */ /* 0x000fe40000000f00 */
[----:B------:R-:W-:-:S07]  /*12b0*/  MOV R10, 0x12d0 ;  /* 0x000012d0000a7802 */ /* 0x000fce0000000f00 */
[----:B0----5:R-:W-:Y:S05]  /*12c0*/  CALL.REL.NOINC `($__internal_0_$__cuda_sm3x_div_rn_noftz_f32_slowpath) ;  /* 0x0000000000dc7944 */ /* 0x021fea0003c00000 */
[----:B------:R-:W-:-:S07]  /*12d0*/  MOV R2, R0 ;  /* 0x0000000000027202 */ /* 0x000fce0000000f00 */
.L_x_47:
[----:B------:R-:W1:Y:S01]  /*12e0*/  LDC R3, c[0x0][0x3a0] ;  /* 0x0000e800ff037b82 */ /* 0x000e620000000800 */
[----:B0----5:R-:W-:-:S05]  /*12f0*/  FADD R25, R25, R2 ;  /* 0x0000000219197221 */ /* 0x021fca0000000000 */
[----:B------:R0:W-:Y:S04]  /*1300*/  STG.E desc[UR8][R12.64], R25 ;  /* 0x000000190c007986 */ /* 0x0001e8000c101908 */
[----:B------:R-:W2:Y:S04]  /*1310*/  LDG.E R5, desc[UR8][R4.64+0x4] ;  /* 0x0000040804057981 */ /* 0x000ea8000c1e1900 */
[----:B------:R-:W3:Y:S01]  /*1320*/  LDG.E R0, desc[UR8][R16.64+0x4] ;  /* 0x0000040810007981 */ /* 0x000ee2000c1e1900 */
[----:B-1----:R-:W-:-:S06]  /*1330*/  IMAD.WIDE R14, R3, 0x4, R14 ;  /* 0x00000004030e7825 */ /* 0x002fcc00078e020e */
[----:B------:R-:W3:Y:S01]  /*1340*/  LDG.E R15, desc[UR8][R14.64] ;  /* 0x000000080e0f7981 */ /* 0x000ee2000c1e1900 */
[----:B--2---:R-:W1:Y:S01]  /*1350*/  MUFU.RCP R2, R5 ;  /* 0x0000000500027308 */ /* 0x004e620000001000 */
[----:B---3--:R-:W-:Y:S01]  /*1360*/  FMUL R0, R0, R15 ;  /* 0x0000000f00007220 */ /* 0x008fe20000400000 */
[----:B-1----:R-:W-:-:S06]  /*1370*/  FFMA R3, -R5, R2, 1 ;  /* 0x3f80000005037423 */ /* 0x002fcc0000000102 */
[----:B------:R-:W1:Y:S01]  /*1380*/  FCHK P0, R0, R5 ;  /* 0x0000000500007302 */ /* 0x000e620000000000 */
        /* <DEDUP_REMOVED lines=9> */
.L_x_48:
[----:B------:R-:W-:Y:S01]  /*1420*/  FADD R25, R25, R2 ;  /* 0x0000000219197221 */ /* 0x000fe20000000000 */
[----:B------:R-:W-:-:S04]  /*1430*/  IADD3 R7, PT, PT, R7, 0x2, RZ ;  /* 0x0000000207077810 */ /* 0x000fc80007ffe0ff */
[----:B------:R1:W-:Y:S03]  /*1440*/  STG.E desc[UR8][R12.64], R25 ;  /* 0x000000190c007986 */ /* 0x0003e6000c101908 */
.L_x_46:
[----:B------:R-:W2:Y:S02]  /*1450*/  LDC R0, c[0x0][0x3a4] ;  /* 0x0000e900ff007b82 */ /* 0x000ea40000000800 */
[----:B--2---:R-:W-:-:S04]  /*1460*/  LOP3.LUT R0, R0, 0x1, RZ, 0xc0, !PT ;  /* 0x0000000100007812 */ /* 0x004fc800078ec0ff */
[----:B------:R-:W-:-:S13]  /*1470*/  ISETP.NE.U32.AND P0, PT, R0, 0x1, PT ;  /* 0x000000010000780c */ /* 0x000fda0003f05070 */
[----:B------:R-:W-:Y:S05]  /*1480*/  @P0 EXIT ;  /* 0x000000000000094d */ /* 0x000fea0003800000 */
[----:B------:R-:W2:Y:S08]  /*1490*/  LDC.64 R10, c[0x0][0x390] ;  /* 0x0000e400ff0a7b82 */ /* 0x000eb00000000a00 */
[----:B------:R-:W3:Y:S08]  /*14a0*/  LDC R9, c[0x0][0x3a0] ;  /* 0x0000e800ff097b82 */ /* 0x000ef00000000800 */
[----:B------:R-:W4:Y:S08]  /*14b0*/  LDC.64 R4, c[0x0][0x398] ;  /* 0x0000e600ff047b82 */ /* 0x000f300000000a00 */
[----:B------:R-:W0:Y:S01]  /*14c0*/  LDC.64 R2, c[0x0][0x388] ;  /* 0x0000e200ff027b82 */ /* 0x000e220000000a00 */
[----:B--2---:R-:W-:-:S06]  /*14d0*/  IMAD.WIDE.U32 R10, R7, 0x4, R10 ;  /* 0x00000004070a7825 */ /* 0x004fcc00078e000a */
[----:B------:R-:W2:Y:S01]  /*14e0*/  LDG.E R11, desc[UR8][R10.64] ;  /* 0x000000080a0b7981 */ /* 0x000ea2000c1e1900 */
[----:B---3--:R-:W-:-:S04]  /*14f0*/  IMAD R9, R7, R9, R8 ;  /* 0x0000000907097224 */ /* 0x008fc800078e0208 */
[----:B----4-:R-:W-:-:S06]  /*1500*/  IMAD.WIDE R4, R9, 0x4, R4 ;  /* 0x0000000409047825 */ /* 0x010fcc00078e0204 */
[----:B------:R-:W3:Y:S01]  /*1510*/  LDG.E R5, desc[UR8][R4.64] ;  /* 0x0000000804057981 */ /* 0x000ee2000c1e1900 */
[----:B0-----:R-:W-:-:S05]  /*1520*/  IMAD.WIDE.U32 R2, R7, 0x4, R2 ;  /* 0x0000000407027825 */ /* 0x001fca00078e0002 */
[----:B------:R-:W3:Y:S01]  /*1530*/  LDG.E R0, desc[UR8][R2.64] ;  /* 0x0000000802007981 */ /* 0x000ee2000c1e1900 */
[----:B--2---:R-:W0:Y:S02]  /*1540*/  MUFU.RCP R6, R11 ;  /* 0x0000000b00067308 */ /* 0x004e240000001000 */
[----:B0-----:R-:W-:Y:S01]  /*1550*/  FFMA R7, -R11, R6, 1 ;  /* 0x3f8000000b077423 */ /* 0x001fe20000000106 */
[----:B---3--:R-:W-:-:S05]  /*1560*/  FMUL R0, R0, R5 ;  /* 0x0000000500007220 */ /* 0x008fca0000400000 */
        /* <DEDUP_REMOVED lines=8> */
[----:B-1---5:R-:W-:Y:S05]  /*15f0*/  CALL.REL.NOINC `($__internal_0_$__cuda_sm3x_div_rn_noftz_f32_slowpath) ;  /* 0x0000000000107944 */ /* 0x022fea0003c00000 */
[----:B------:R-:W-:-:S07]  /*1600*/  MOV R6, R0 ;  /* 0x0000000000067202 */ /* 0x000fce0000000f00 */
.L_x_49:
[----:B-1---5:R-:W-:-:S05]  /*1610*/  FADD R25, R6, R25 ;  /* 0x0000001906197221 */ /* 0x022fca0000000000 */
[----:B------:R-:W-:Y:S01]  /*1620*/  STG.E desc[UR8][R12.64], R25 ;  /* 0x000000190c007986 */ /* 0x000fe2000c101908 */
[----:B------:R-:W-:Y:S05]  /*1630*/  EXIT ;  /* 0x000000000000794d */ /* 0x000fea0003800000 */
        .weak           $__internal_0_$__cuda_sm3x_div_rn_noftz_f32_slowpath
        .type           $__internal_0_$__cuda_sm3x_div_rn_noftz_f32_slowpath,@function
        .size           $__internal_0_$__cuda_sm3x_div_rn_noftz_f32_slowpath,(.L_x_60 - $__internal_0_$__cuda_sm3x_div_rn_noftz_f32_slowpath)
$__internal_0_$__cuda_sm3x_div_rn_noftz_f32_slowpath:
[----:B------:R-:W-:Y:S02]  /*1640*/  SHF.R.U32.HI R2, RZ, 0x17, R22 ;  /* 0x00000017ff027819 */ /* 0x000fe40000011616 */
[----:B------:R-:W-:Y:S02]  /*1650*/  SHF.R.U32.HI R21, RZ, 0x17, R0 ;  /* 0x00000017ff157819 */ /* 0x000fe40000011600 */
[----:B------:R-:W-:Y:S02]  /*1660*/  LOP3.LUT R2, R2, 0xff, RZ, 0xc0, !PT ;  /* 0x000000ff02027812 */ /* 0x000fe400078ec0ff */
[----:B------:R-:W-:Y:S02]  /*1670*/  LOP3.LUT R21, R21, 0xff, RZ, 0xc0, !PT ;  /* 0x000000ff15157812 */ /* 0x000fe400078ec0ff */
[----:B------:R-:W-:Y:S02]  /*1680*/  IADD3 R11, PT, PT, R2, -0x1, RZ ;  /* 0xffffffff020b7810 */ /* 0x000fe40007ffe0ff */
[----:B------:R-:W-:-:S02]  /*1690*/  IADD3 R20, PT, PT, R21, -0x1, RZ ;  /* 0xffffffff15147810 */ /* 0x000fc40007ffe0ff */
[----:B------:R-:W-:-:S04]  /*16a0*/  ISETP.GT.U32.AND P0, PT, R11, 0xfd, PT ;  /* 0x000000fd0b00780c */ /* 0x000fc80003f04070 */
[----:B------:R-:W-:-:S13]  /*16b0*/  ISETP.GT.U32.OR P0, PT, R20, 0xfd, P0 ;  /* 0x000000fd1400780c */ /* 0x000fda0000704470 */
[----:B------:R-:W-:Y:S01]  /*16c0*/  @!P0 MOV R9, RZ ;  /* 0x000000ff00098202 */ /* 0x000fe20000000f00 */
[----:B------:R-:W-:Y:S06]  /*16d0*/  @!P0 BRA `(.L_x_50) ;  /* 0x00000000005c8947 */ /* 0x000fec0003800000 */
[----:B------:R-:W-:Y:S02]  /*16e0*/  FSETP.GTU.FTZ.AND P0, PT, |R0|, +INF , PT ;  /* 0x7f8000000000780b */ /* 0x000fe40003f1c200 */
[----:B------:R-:W-:-:S04]  /*16f0*/  FSETP.GTU.FTZ.AND P1, PT, |R22|, +INF , PT ;  /* 0x7f8000001600780b */ /* 0x000fc80003f3c200 */
[----:B------:R-:W-:-:S13]  /*1700*/  PLOP3.LUT P0, PT, P0, P1, PT, 0xf8, 0x8f ;  /* 0x00000000008f781c */ /* 0x000fda0000703f70 */
[----:B------:R-:W-:Y:S05]  /*1710*/  @P0 BRA `(.L_x_51) ;  /* 0x0000000400440947 */ /* 0x000fea0003800000 */
[----:B------:R-:W-:-:S13]  /*1720*/  LOP3.LUT P0, RZ, R22, 0x7fffffff, R0, 0xc8, !PT ;  /* 0x7fffffff16ff7812 */ /* 0x000fda000780c800 */
[----:B------:R-:W-:Y:S05]  /*1730*/  @!P0 BRA `(.L_x_52) ;  /* 0x0000000400348947 */ /* 0x000fea0003800000 */
[----:B------:R-:W-:Y:S02]  /*1740*/  FSETP.NEU.FTZ.AND P2, PT, |R0|, +INF , PT ;  /* 0x7f8000000000780b */ /* 0x000fe40003f5d200 */
[----:B------:R-:W-:Y:S02]  /*1750*/  FSETP.NEU.FTZ.AND P1, PT, |R22|, +INF , PT ;  /* 0x7f8000001600780b */ /* 0x000fe40003f3d200 */
[----:B------:R-:W-:-:S11]  /*1760*/  FSETP.NEU.FTZ.AND P0, PT, |R0|, +INF , PT ;  /* 0x7f8000000000780b */ /* 0x000fd60003f1d200 */
[----:B------:R-:W-:Y:S05]  /*1770*/  @!P1 BRA !P2, `(.L_x_52) ;  /* 0x0000000400249947 */ /* 0x000fea0005000000 */
[----:B------:R-:W-:-:S04]  /*1780*/  LOP3.LUT P2, RZ, R0, 0x7fffffff, RZ, 0xc0, !PT ;  /* 0x7fffffff00ff7812 */ /* 0x000fc8000784c0ff */
[----:B------:R-:W-:-:S13]  /*1790*/  PLOP3.LUT P1, PT, P1, P2, PT, 0x2f, 0xf2 ;  /* 0x0000000000f2781c */ /* 0x000fda0000f24577 */
[----:B------:R-:W-:Y:S05]  /*17a0*/  @P1 BRA `(.L_x_53) ;  /* 0x0000000400101947 */ /* 0x000fea0003800000 */
[----:B------:R-:W-:-:S04]  /*17b0*/  LOP3.LUT P1, RZ, R22, 0x7fffffff, RZ, 0xc0, !PT ;  /* 0x7fffffff16ff7812 */ /* 0x000fc8000782c0ff */
[----:B------:R-:W-:-:S13]  /*17c0*/  PLOP3.LUT P0, PT, P0, P1, PT, 0x2f, 0xf2 ;  /* 0x0000000000f2781c */ /* 0x000fda0000702577 */
[----:B------:R-:W-:Y:S05]  /*17d0*/  @P0 BRA `(.L_x_54) ;  /* 0x0000000000f80947 */ /* 0x000fea0003800000 */
[----:B------:R-:W-:Y:S02]  /*17e0*/  ISETP.GE.AND P0, PT, R20, RZ, PT ;  /* 0x000000ff1400720c */ /* 0x000fe40003f06270 */
[----:B------:R-:W-:-:S11]  /*17f0*/  ISETP.GE.AND P1, PT, R11, RZ, PT ;  /* 0x000000ff0b00720c */ /* 0x000fd60003f26270 */
[----:B------:R-:W-:Y:S01]  /*1800*/  @P0 MOV R9, RZ ;  /* 0x000000ff00090202 */ /* 0x000fe20000000f00 */
[----:B------:R-:W-:Y:S01]  /*1810*/  @!P0 FFMA R0, R0, 1.84467440737095516160e+19, RZ ;  /* 0x5f80000000008823 */ /* 0x000fe200000000ff */
[----:B------:R-:W-:Y:S01]  /*1820*/  @!P0 MOV R9, 0xffffffc0 ;  /* 0xffffffc000098802 */ /* 0x000fe20000000f00 */
[----:B------:R-:W-:-:S03]  /*1830*/  @!P1 FFMA R22, R22, 1.84467440737095516160e+19, RZ ;  /* 0x5f80000016169823 */ /* 0x000fc600000000ff */
[----:B------:R-:W-:-:S07]  /*1840*/  @!P1 IADD3 R9, PT, PT, R9, 0x40, RZ ;  /* 0x0000004009099810 */ /* 0x000fce0007ffe0ff */
.L_x_50:
[----:B------:R-:W-:Y:S02]  /*1850*/  LEA R11, R2, 0xc0800000, 0x17 ;  /* 0xc0800000020b7811 */ /* 0x000fe400078eb8ff */
[----:B------:R-:W-:Y:S02]  /*1860*/  IADD3 R21, PT, PT, R21, -0x7f, RZ ;  /* 0xffffff8115157810 */ /* 0x000fe40007ffe0ff */
[----:B------:R-:W-:-:S03]  /*1870*/  IADD3 R24, PT, PT, -R11, R22, RZ ;  /* 0x000000160b187210 */ /* 0x000fc60007ffe1ff */
[----:B------:R-:W-:Y:S01]  /*1880*/  IMAD R0, R21, -0x800000, R0 ;  /* 0xff80000015007824 */ /* 0x000fe200078e0200 */
[----:B------:R-:W0:Y:S01]  /*1890*/  MUFU.RCP R20, R24 ;  /* 0x0000001800147308 */ /* 0x000e220000001000 */
[----:B------:R-:W-:-:S04]  /*18a0*/  FADD.FTZ R11, -R24, -RZ ;  /* 0x800000ff180b7221 */ /* 0x000fc80000010100 */
[----:B0-----:R-:W-:-:S04]  /*18b0*/  FFMA R23, R20, R11, 1 ;  /* 0x3f80000014177423 */ /* 0x001fc8000000000b */
[----:B------:R-:W-:-:S04]  /*18c0*/  FFMA R23, R20, R23, R20 ;  /* 0x0000001714177223 */ /* 0x000fc80000000014 */
[----:B------:R-:W-:-:S04]  /*18d0*/  FFMA R20, R0, R23, RZ ;  /* 0x0000001700147223 */ /* 0x000fc800000000ff */
[----:B------:R-:W-:-:S04]  /*18e0*/  FFMA R22, R11, R20, R0 ;  /* 0x000000140b167223 */ /* 0x000fc80000000000 */
[----:B------:R-:W-:Y:S01]  /*18f0*/  FFMA R22, R23, R22, R20 ;  /* 0x0000001617167223 */ /* 0x000fe20000000014 */
[----:B------:R-:W-:-:S03]  /*1900*/  IADD3 R20, PT, PT, R21, 0x7f, -R2 ;  /* 0x0000007f15147810 */ /* 0x000fc60007ffe802 */
[----:B------:R-:W-:Y:S01]  /*1910*/  FFMA R11, R11, R22, R0 ;  /* 0x000000160b0b7223 */ /* 0x000fe20000000000 */
[----:B------:R-:W-:-:S03]  /*1920*/  IADD3 R9, PT, PT, R20, R9, RZ ;  /* 0x0000000914097210 */ /* 0x000fc60007ffe0ff */
[----:B------:R-:W-:-:S05]  /*1930*/  FFMA R0, R23, R11, R22 ;  /* 0x0000000b17007223 */ /* 0x000fca0000000016 */
[----:B------:R-:W-:-:S04]  /*1940*/  SHF.R.U32.HI R2, RZ, 0x17, R0 ;  /* 0x00000017ff027819 */ /* 0x000fc80000011600 */
[----:B------:R-:W-:-:S04]  /*1950*/  LOP3.LUT R2, R2, 0xff, RZ, 0xc0, !PT ;  /* 0x000000ff02027812 */ /* 0x000fc800078ec0ff */
[----:B------:R-:W-:-:S04]  /*1960*/  IADD3 R2, PT, PT, R2, R9, RZ ;  /* 0x0000000902027210 */ /* 0x000fc80007ffe0ff */
[----:B------:R-:W-:-:S04]  /*1970*/  IADD3 R20, PT, PT, R2, -0x1, RZ ;  /* 0xffffffff02147810 */ /* 0x000fc80007ffe0ff */
[----:B------:R-:W-:-:S13]  /*1980*/  ISETP.GE.U32.AND P0, PT, R20, 0xfe, PT ;  /* 0x000000fe1400780c */ /* 0x000fda0003f06070 */
[----:B------:R-:W-:Y:S05]  /*1990*/  @!P0 BRA `(.L_x_55) ;  /* 0x0000000000808947 */ /* 0x000fea0003800000 */
[----:B------:R-:W-:-:S13]  /*19a0*/  ISETP.GT.AND P0, PT, R2, 0xfe, PT ;  /* 0x000000fe0200780c */ /* 0x000fda0003f04270 */
[----:B------:R-:W-:Y:S05]  /*19b0*/  @P0 BRA `(.L_x_56) ;  /* 0x00000000006c0947 */ /* 0x000fea0003800000 */
[----:B------:R-:W-:-:S13]  /*19c0*/  ISETP.GE.AND P0, PT, R2, 0x1, PT ;  /* 0x000000010200780c */ /* 0x000fda0003f06270 */
[----:B------:R-:W-:Y:S05]  /*19d0*/  @P0 BRA `(.L_x_57) ;  /* 0x0000000000980947 */ /* 0x000fea0003800000 */
[----:B------:R-:W-:Y:S02]  /*19e0*/  ISETP.GE.AND P0, PT, R2, -0x18, PT ;  /* 0xffffffe80200780c */ /* 0x000fe40003f06270 */
[----:B------:R-:W-:-:S11]  /*19f0*/  LOP3.LUT R0, R0, 0x80000000, RZ, 0xc0, !PT ;  /* 0x8000000000007812 */ /* 0x000fd600078ec0ff */
[----:B------:R-:W-:Y:S05]  /*1a00*/  @!P0 BRA `(.L_x_57) ;  /* 0x00000000008c8947 */ /* 0x000fea0003800000 */
[CCC-:B------:R-:W-:Y:S01]  /*1a10*/  FFMA.RZ R9, R23.reuse, R11.reuse, R22.reuse ;  /* 0x0000000b17097223 */ /* 0x1c0fe2000000c016 */
[CCC-:B------:R-:W-:Y:S01]  /*1a20*/  FFMA.RP R20, R23.reuse, R11.reuse, R22.reuse ;  /* 0x0000000b17147223 */ /* 0x1c0fe20000008016 */
[----:B------:R-:W-:Y:S01]  /*1a30*/  FFMA.RM R23, R23, R11, R22 ;  /* 0x0000000b17177223 */ /* 0x000fe20000004016 */
[C---:B------:R-:W-:Y:S02]  /*1a40*/  IADD3 R11, PT, PT, R2.reuse, 0x20, RZ ;  /* 0x00000020020b7810 */ /* 0x040fe40007ffe0ff */
[----:B------:R-:W-:Y:S02]  /*1a50*/  LOP3.LUT R9, R9, 0x7fffff, RZ, 0xc0, !PT ;  /* 0x007fffff09097812 */ /* 0x000fe400078ec0ff */
[C---:B------:R-:W-:Y:S02]  /*1a60*/  ISETP.NE.AND P2, PT, R2.reuse, RZ, PT ;  /* 0x000000ff0200720c */ /* 0x040fe40003f45270 */
[----:B------:R-:W-:Y:S02]  /*1a70*/  LOP3.LUT R22, R9, 0x800000, RZ, 0xfc, !PT ;  /* 0x0080000009167812 */ /* 0x000fe400078efcff */
[----:B------:R-:W-:-:S02]  /*1a80*/  ISETP.NE.AND P1, PT, R2, RZ, PT ;  /* 0x000000ff0200720c */ /* 0x000fc40003f25270 */
[----:B------:R-:W-:Y:S02]  /*1a90*/  IADD3 R2, PT, PT, -R2, RZ, RZ ;  /* 0x000000ff02027210 */ /* 0x000fe40007ffe1ff */
[----:B------:R-:W-:Y:S02]  /*1aa0*/  SHF.L.U32 R11, R22, R11, RZ ;  /* 0x0000000b160b7219 */ /* 0x000fe400000006ff */
[----:B------:R-:W-:Y:S02]  /*1ab0*/  FSETP.NEU.FTZ.AND P0, PT, R20, R23, PT ;  /* 0x000000171400720b */ /* 0x000fe40003f1d000 */
[----:B------:R-:W-:Y:S02]  /*1ac0*/  SEL R9, R2, RZ, P2 ;  /* 0x000000ff02097207 */ /* 0x000fe40001000000 */
[----:B------:R-:W-:Y:S02]  /*1ad0*/  ISETP.NE.AND P1, PT, R11, RZ, P1 ;  /* 0x000000ff0b00720c */ /* 0x000fe40000f25270 */
[----:B------:R-:W-:-:S02]  /*1ae0*/  SHF.R.U32.HI R11, RZ, R9, R22 ;  /* 0x00000009ff0b7219 */ /* 0x000fc40000011616 */
[----:B------:R-:W-:Y:S02]  /*1af0*/  PLOP3.LUT P0, PT, P0, P1, PT, 0xf8, 0x8f ;  /* 0x00000000008f781c */ /* 0x000fe40000703f70 */
[----:B------:R-:W-:Y:S02]  /*1b00*/  SHF.R.U32.HI R9, RZ, 0x1, R11 ;  /* 0x00000001ff097819 */ /* 0x000fe4000001160b */
[----:B------:R-:W-:-:S04]  /*1b10*/  SEL R2, RZ, 0x1, !P0 ;  /* 0x00000001ff027807 */ /* 0x000fc80004000000 */
[----:B------:R-:W-:-:S04]  /*1b20*/  LOP3.LUT R2, R2, 0x1, R9, 0xf8, !PT ;  /* 0x0000000102027812 */ /* 0x000fc800078ef809 */
[----:B------:R-:W-:-:S04]  /*1b30*/  LOP3.LUT R2, R2, R11, RZ, 0xc0, !PT ;  /* 0x0000000b02027212 */ /* 0x000fc800078ec0ff */
[----:B------:R-:W-:-:S04]  /*1b40*/  IADD3 R9, PT, PT, R9, R2, RZ ;  /* 0x0000000209097210 */ /* 0x000fc80007ffe0ff */
[----:B------:R-:W-:Y:S01]  /*1b50*/  LOP3.LUT R0, R9, R0, RZ, 0xfc, !PT ;  /* 0x0000000009007212 */ /* 0x000fe200078efcff */
[----:B------:R-:W-:Y:S06]  /*1b60*/  BRA `(.L_x_57) ;  /* 0x0000000000347947 */ /* 0x000fec0003800000 */
.L_x_56:
[----:B------:R-:W-:-:S04]  /*1b70*/  LOP3.LUT R0, R0, 0x80000000, RZ, 0xc0, !PT ;  /* 0x8000000000007812 */ /* 0x000fc800078ec0ff */
[----:B------:R-:W-:Y:S01]  /*1b80*/  LOP3.LUT R0, R0, 0x7f800000, RZ, 0xfc, !PT ;  /* 0x7f80000000007812 */ /* 0x000fe200078efcff */
[----:B------:R-:W-:Y:S06]  /*1b90*/  BRA `(.L_x_57) ;  /* 0x0000000000287947 */ /* 0x000fec0003800000 */
.L_x_55:
[----:B------:R-:W-:Y:S01]  /*1ba0*/  LEA R0, R9, R0, 0x17 ;  /* 0x0000000009007211 */ /* 0x000fe200078eb8ff */
[----:B------:R-:W-:Y:S06]  /*1bb0*/  BRA `(.L_x_57) ;  /* 0x0000000000207947 */ /* 0x000fec0003800000 */
.L_x_54:
[----:B------:R-:W-:-:S04]  /*1bc0*/  LOP3.LUT R0, R22, 0x80000000, R0, 0x48, !PT ;  /* 0x8000000016007812 */ /* 0x000fc800078e4800 */
[----:B------:R-:W-:Y:S01]  /*1bd0*/  LOP3.LUT R0, R0, 0x7f800000, RZ, 0xfc, !PT ;  /* 0x7f80000000007812 */ /* 0x000fe200078efcff */
[----:B------:R-:W-:Y:S06]  /*1be0*/  BRA `(.L_x_57) ;  /* 0x0000000000147947 */ /* 0x000fec0003800000 */
.L_x_53:
[----:B------:R-:W-:Y:S01]  /*1bf0*/  LOP3.LUT R0, R22, 0x80000000, R0, 0x48, !PT ;  /* 0x8000000016007812 */ /* 0x000fe200078e4800 */
[----:B------:R-:W-:Y:S06]  /*1c00*/  BRA `(.L_x_57) ;  /* 0x00000000000c7947 */ /* 0x000fec0003800000 */
.L_x_52:
[----:B------:R-:W0:Y:S01]  /*1c10*/  MUFU.RSQ R0, -QNAN ;  /* 0xffc0000000007908 */ /* 0x000e220000001400 */
[----:B------:R-:W-:Y:S05]  /*1c20*/  BRA `(.L_x_57) ;  /* 0x0000000000047947 */ /* 0x000fea0003800000 */
.L_x_51:
[----:B------:R-:W-:-:S07]  /*1c30*/  FADD.FTZ R0, R0, R22 ;  /* 0x0000001600007221 */ /* 0x000fce0000010000 */
.L_x_57:
[----:B------:R-:W-:-:S04]  /*1c40*/  HFMA2 R11, -RZ, RZ, 0, 0 ;  /* 0x00000000ff0b7431 */ /* 0x000fc800000001ff */
[----:B0-----:R-:W-:Y:S05]  /*1c50*/  RET.REL.NODEC R10 `(_Z5get_xPfS_S_S_ii) ;  /* 0xffffffe00ae87950 */ /* 0x001fea0003c3ffff */
.L_x_58:
        /* <DEDUP_REMOVED lines=10> */
.L_x_60:


//--------------------- .text._Z9transposePfS_ii  --------------------------
	.section	.text._Z9transposePfS_ii,"ax",@progbits
	.align	128
        .global         _Z9transposePfS_ii
        .type           _Z9transposePfS_ii,@function
        .size           _Z9transposePfS_ii,(.L_x_65 - _Z9transposePfS_ii)
        .other          _Z9transposePfS_ii,@"STO_CUDA_ENTRY STV_DEFAULT"
_Z9transposePfS_ii:
.text._Z9transposePfS_ii:
[----:B------:R-:W-:Y:S01]  /*0000*/  LDC R1, c[0x0][0x37c] ;  /* 0x0000df00ff017b82 */ /* 0x000fe20000000800 */
[----:B------:R-:W0:Y:S07]  /*0010*/  S2R R2, SR_TID.Y ;  /* 0x0000000000027919 */ /* 0x000e2e0000002200 */
[----:B------:R-:W1:Y:S01]  /*0020*/  LDC R0, c[0x0][0x360] ;  /* 0x0000d800ff007b82 */ /* 0x000e620000000800 */
[----:B------:R-:W2:Y:S01]  /*0030*/  LDCU.64 UR6, c[0x0][0x390] ;  /* 0x00007200ff0677ac */ /* 0x000ea20008000a00 */
[----:B------:R-:W1:Y:S06]  /*0040*/  S2R R3, SR_TID.X ;  /* 0x0000000000037919 */ /* 0x000e6c0000002100 */
[----:B------:R-:W0:Y:S08]  /*0050*/  S2UR UR5, SR_CTAID.Y ;  /* 0x00000000000579c3 */ /* 0x000e300000002600 */
[----:B------:R-:W0:Y:S08]  /*0060*/  LDC R7, c[0x0][0x364] ;  /* 0x0000d900ff077b82 */ /* 0x000e300000000800 */
[----:B------:R-:W1:Y:S01]  /*0070*/  S2UR UR4, SR_CTAID.X ;  /* 0x00000000000479c3 */ /* 0x000e620000002500 */
[----:B0-----:R-:W-:-:S05]  /*0080*/  IMAD R7, R7, UR5, R2 ;  /* 0x0000000507077c24 */ /* 0x001fca000f8e0202 */
[----:B--2---:R-:W-:Y:S01]  /*0090*/  ISETP.GE.AND P0, PT, R7, UR7, PT ;  /* 0x0000000707007c0c */ /* 0x004fe2000bf06270 */
[----:B-1----:R-:W-:-:S05]  /*00a0*/  IMAD R0, R0, UR4, R3 ;  /* 0x0000000400007c24 */ /* 0x002fca000f8e0203 */
[----:B------:R-:W-:-:S13]  /*00b0*/  ISETP.GE.OR P0, PT, R0, UR6, P0 ;  /* 0x0000000600007c0c */ /* 0x000fda0008706670 */
[----:B------:R-:W-:Y:S05]  /*00c0*/  @P0 EXIT ;  /* 0x000000000000094d */ /* 0x000fea0003800000 */
[----:B------:R-:W0:Y:S01]  /*00d0*/  LDC.64 R2, c[0x0][0x380] ;  /* 0x0000e000ff027b82 */ /* 0x000e220000000a00 */
[----:B------:R-:W1:Y:S01]  /*00e0*/  LDCU.64 UR4, c[0x0][0x358] ;  /* 0x00006b00ff0477ac */ /* 0x000e620008000a00 */
[----:B------:R-:W-:-:S04]  /*00f0*/  IMAD R5, R7, UR6, R0 ;  /* 0x0000000607057c24 */ /* 0x000fc8000f8e0200 */
[----:B0-----:R-:W-:Y:S02]  /*0100*/  IMAD.WIDE R2, R5, 0x4, R2 ;  /* 0x0000000405027825 */ /* 0x001fe400078e0202 */
[----:B------:R-:W0:Y:S04]  /*0110*/  LDC.64 R4, c[0x0][0x388] ;  /* 0x0000e200ff047b82 */ /* 0x000e280000000a00 */
[----:B-1----:R-:W2:Y:S01]  /*0120*/  LDG.E R3, desc[UR4][R2.64] ;  /* 0x0000000402037981 */ /* 0x002ea2000c1e1900 */
[----:B------:R-:W-:-:S04]  /*0130*/  IMAD R7, R0, UR7, R7 ;  /* 0x0000000700077c24 */ /* 0x000fc8000f8e0207 */
[----:B0-----:R-:W-:-:S05]  /*0140*/  IMAD.WIDE R4, R7, 0x4, R4 ;  /* 0x0000000407047825 */ /* 0x001fca00078e0204 */
[----:B--2---:R-:W-:Y:S01]  /*0150*/  STG.E desc[UR4][R4.64], R3 ;  /* 0x0000000304007986 */ /* 0x004fe2000c101904 */
[----:B------:R-:W-:Y:S05]  /*0160*/  EXIT ;  /* 0x000000000000794d */ /* 0x000fea0003800000 */
.L_x_59:
        /* <DEDUP_REMOVED lines=9> */
.L_x_65:


//--------------------- .nv.shared.reserved.0     --------------------------
	.section	.nv.shared.reserved.0,"aw",@nobits
	.weak		__nv_reservedSMEM_offset_0_alias
	.size		__nv_reservedSMEM_offset_0_alias, 0, 64
	.other		__nv_reservedSMEM_offset_0_alias,@"STO_CUDA_RESERVED_SHARED STV_DEFAULT"
__nv_reservedSMEM_offset_0_alias:
	.zero		0
	.zero		64


//--------------------- .nv.constant0._Z7get_V_kPfS_ii --------------------------
	.section	.nv.constant0._Z7get_V_kPfS_ii,"a",@progbits
	.sectionflags	@""
	.align	4
.nv.constant0._Z7get_V_kPfS_ii:
	.zero		920


//--------------------- .nv.constant0._Z7get_U_kPfS_ii --------------------------
	.section	.nv.constant0._Z7get_U_kPfS_ii,"a",@progbits
	.sectionflags	@""
	.align	4
.nv.constant0._Z7get_U_kPfS_ii:
	.zero		920


//--------------------- .nv.constant0._Z7get_S_kPfS_ii --------------------------
	.section	.nv.constant0._Z7get_S_kPfS_ii,"a",@progbits
	.sectionflags	@""
	.align	4
.nv.constant0._Z7get_S_kPfS_ii:
	.zero		920


//--------------------- .nv.constant0._Z5get_xPfS_S_S_ii --------------------------
	.section	.nv.constant0._Z5get_xPfS_S_S_ii,"a",@progbits
	.sectionflags	@""
	.align	4
.nv.constant0._Z5get_xPfS_S_S_ii:
	.zero		936


//--------------------- .nv.constant0._Z9transposePfS_ii --------------------------
	.section	.nv.constant0._Z9transposePfS_ii,"a",@progbits
	.sectionflags	@""
	.align	4
.nv.constant0._Z9transposePfS_ii:
	.zero		920


//--------------------- SYMBOLS --------------------------

	.type		.nv.reservedSmem.offset0,@object
	.size		.nv.reservedSmem.offset0,0x4
